//
// Generated by NVIDIA NVVM Compiler
//
// Compiler Build ID: CL-36424714
// Cuda compilation tools, release 13.0, V13.0.88
// Based on NVVM 20.0.0
//

.version 9.0
.target sm_100
.address_size 64

	// .globl	_Z21gaussianSmoothXKernelPhPfiiS0_i
.extern .shared .align 16 .b8 dim_s_smooth[];

.visible .entry _Z21gaussianSmoothXKernelPhPfiiS0_i(
	.param .u64 .ptr .align 1 _Z21gaussianSmoothXKernelPhPfiiS0_i_param_0,
	.param .u64 .ptr .align 1 _Z21gaussianSmoothXKernelPhPfiiS0_i_param_1,
	.param .u32 _Z21gaussianSmoothXKernelPhPfiiS0_i_param_2,
	.param .u32 _Z21gaussianSmoothXKernelPhPfiiS0_i_param_3,
	.param .u64 .ptr .align 1 _Z21gaussianSmoothXKernelPhPfiiS0_i_param_4,
	.param .u32 _Z21gaussianSmoothXKernelPhPfiiS0_i_param_5
)
{
	.reg .pred 	%p<58>;
	.reg .b16 	%rs<16>;
	.reg .b32 	%r<78>;
	.reg .b32 	%f<157>;
	.reg .b64 	%rd<25>;

	ld.param.u64 	%rd10, [_Z21gaussianSmoothXKernelPhPfiiS0_i_param_0];
	ld.param.u64 	%rd9, [_Z21gaussianSmoothXKernelPhPfiiS0_i_param_1];
	ld.param.u32 	%r34, [_Z21gaussianSmoothXKernelPhPfiiS0_i_param_2];
	ld.param.u32 	%r32, [_Z21gaussianSmoothXKernelPhPfiiS0_i_param_3];
	ld.param.u64 	%rd11, [_Z21gaussianSmoothXKernelPhPfiiS0_i_param_4];
	ld.param.u32 	%r33, [_Z21gaussianSmoothXKernelPhPfiiS0_i_param_5];
	cvta.to.global.u64 	%rd1, %rd11;
	cvta.to.global.u64 	%rd2, %rd10;
	shr.u32 	%r36, %r33, 31;
	add.s32 	%r37, %r33, %r36;
	shr.s32 	%r1, %r37, 1;
	mov.u32 	%r38, %ctaid.y;
	mov.u32 	%r39, %ntid.y;
	mov.u32 	%r40, %tid.y;
	mad.lo.s32 	%r41, %r38, %r39, %r40;
	mov.u32 	%r42, %ctaid.x;
	mov.u32 	%r43, %ntid.x;
	mov.u32 	%r44, %tid.x;
	mad.lo.s32 	%r3, %r42, %r43, %r44;
	setp.ge.s32 	%p1, %r3, %r32;
	setp.ge.s32 	%p2, %r41, %r34;
	or.pred  	%p3, %p1, %p2;
	@%p3 bra 	$L__BB0_44;
	setp.lt.s32 	%p4, %r33, -1;
	mov.f32 	%f155, 0f00000000;
	mov.f32 	%f156, %f155;
	@%p4 bra 	$L__BB0_43;
	neg.s32 	%r76, %r1;
	mul.lo.s32 	%r5, %r32, %r41;
	abs.s32 	%r45, %r1;
	add.s32 	%r6, %r1, %r45;
	add.s32 	%r7, %r6, 1;
	and.b32  	%r8, %r7, 7;
	setp.lt.u32 	%p5, %r6, 7;
	mov.f32 	%f156, 0f00000000;
	mov.f32 	%f155, %f156;
	@%p5 bra 	$L__BB0_22;
	sub.s32 	%r74, 3, %r1;
	and.b32  	%r47, %r7, -8;
	neg.s32 	%r73, %r47;
	sub.s32 	%r71, %r3, %r1;
	add.s32 	%r48, %r3, %r5;
	sub.s32 	%r70, %r48, %r1;
	mov.f32 	%f156, 0f00000000;
	mov.b32 	%r72, 3;
$L__BB0_4:
	.pragma "nounroll";
	setp.lt.s32 	%p6, %r71, 0;
	setp.ge.s32 	%p7, %r71, %r32;
	cvt.s64.s32 	%rd12, %r70;
	add.s64 	%rd3, %rd2, %rd12;
	add.s32 	%r49, %r72, -3;
	mul.wide.s32 	%rd13, %r49, 4;
	add.s64 	%rd4, %rd1, %rd13;
	or.pred  	%p8, %p6, %p7;
	@%p8 bra 	$L__BB0_6;
	ld.global.u8 	%rs1, [%rd3];
	cvt.rn.f32.u16 	%f79, %rs1;
	ld.global.f32 	%f80, [%rd4];
	fma.rn.f32 	%f155, %f80, %f79, %f155;
	add.f32 	%f156, %f156, %f80;
$L__BB0_6:
	add.s32 	%r50, %r71, 1;
	setp.lt.s32 	%p9, %r50, 0;
	setp.ge.s32 	%p10, %r50, %r32;
	or.pred  	%p11, %p9, %p10;
	@%p11 bra 	$L__BB0_8;
	ld.global.u8 	%rs2, [%rd3+1];
	cvt.rn.f32.u16 	%f81, %rs2;
	ld.global.f32 	%f82, [%rd4+4];
	fma.rn.f32 	%f155, %f82, %f81, %f155;
	add.f32 	%f156, %f156, %f82;
$L__BB0_8:
	add.s32 	%r51, %r71, 2;
	setp.lt.s32 	%p12, %r51, 0;
	setp.ge.s32 	%p13, %r51, %r32;
	or.pred  	%p14, %p12, %p13;
	@%p14 bra 	$L__BB0_10;
	ld.global.u8 	%rs3, [%rd3+2];
	cvt.rn.f32.u16 	%f83, %rs3;
	ld.global.f32 	%f84, [%rd4+8];
	fma.rn.f32 	%f155, %f84, %f83, %f155;
	add.f32 	%f156, %f156, %f84;
$L__BB0_10:
	add.s32 	%r52, %r71, 3;
	setp.lt.s32 	%p15, %r52, 0;
	setp.ge.s32 	%p16, %r52, %r32;
	or.pred  	%p17, %p15, %p16;
	@%p17 bra 	$L__BB0_12;
	ld.global.u8 	%rs4, [%rd3+3];
	cvt.rn.f32.u16 	%f85, %rs4;
	ld.global.f32 	%f86, [%rd4+12];
	fma.rn.f32 	%f155, %f86, %f85, %f155;
	add.f32 	%f156, %f156, %f86;
$L__BB0_12:
	add.s32 	%r53, %r71, 4;
	setp.lt.s32 	%p18, %r53, 0;
	setp.ge.s32 	%p19, %r53, %r32;
	or.pred  	%p20, %p18, %p19;
	@%p20 bra 	$L__BB0_14;
	ld.global.u8 	%rs5, [%rd3+4];
	cvt.rn.f32.u16 	%f87, %rs5;
	ld.global.f32 	%f88, [%rd4+16];
	fma.rn.f32 	%f155, %f88, %f87, %f155;
	add.f32 	%f156, %f156, %f88;
$L__BB0_14:
	add.s32 	%r54, %r71, 5;
	setp.lt.s32 	%p21, %r54, 0;
	setp.ge.s32 	%p22, %r54, %r32;
	or.pred  	%p23, %p21, %p22;
	@%p23 bra 	$L__BB0_16;
	ld.global.u8 	%rs6, [%rd3+5];
	cvt.rn.f32.u16 	%f89, %rs6;
	ld.global.f32 	%f90, [%rd4+20];
	fma.rn.f32 	%f155, %f90, %f89, %f155;
	add.f32 	%f156, %f156, %f90;
$L__BB0_16:
	add.s32 	%r55, %r71, 6;
	setp.lt.s32 	%p24, %r55, 0;
	setp.ge.s32 	%p25, %r55, %r32;
	or.pred  	%p26, %p24, %p25;
	@%p26 bra 	$L__BB0_18;
	ld.global.u8 	%rs7, [%rd3+6];
	cvt.rn.f32.u16 	%f91, %rs7;
	ld.global.f32 	%f92, [%rd4+24];
	fma.rn.f32 	%f155, %f92, %f91, %f155;
	add.f32 	%f156, %f156, %f92;
$L__BB0_18:
	add.s32 	%r56, %r71, 7;
	setp.lt.s32 	%p27, %r56, 0;
	setp.ge.s32 	%p28, %r56, %r32;
	or.pred  	%p29, %p27, %p28;
	@%p29 bra 	$L__BB0_20;
	ld.global.u8 	%rs8, [%rd3+7];
	cvt.rn.f32.u16 	%f93, %rs8;
	ld.global.f32 	%f94, [%rd4+28];
	fma.rn.f32 	%f155, %f94, %f93, %f155;
	add.f32 	%f156, %f156, %f94;
$L__BB0_20:
	add.s32 	%r74, %r74, 8;
	add.s32 	%r73, %r73, 8;
	add.s32 	%r72, %r72, 8;
	add.s32 	%r71, %r71, 8;
	add.s32 	%r70, %r70, 8;
	setp.ne.s32 	%p30, %r73, 0;
	@%p30 bra 	$L__BB0_4;
	add.s32 	%r76, %r74, -3;
$L__BB0_22:
	setp.eq.s32 	%p31, %r8, 0;
	@%p31 bra 	$L__BB0_43;
	setp.lt.u32 	%p32, %r8, 4;
	@%p32 bra 	$L__BB0_33;
	add.s32 	%r25, %r76, %r3;
	setp.lt.s32 	%p33, %r25, 0;
	setp.ge.s32 	%p34, %r25, %r32;
	add.s32 	%r57, %r25, %r5;
	cvt.s64.s32 	%rd14, %r57;
	add.s64 	%rd5, %rd2, %rd14;
	add.s32 	%r58, %r76, %r1;
	mul.wide.s32 	%rd15, %r58, 4;
	add.s64 	%rd6, %rd1, %rd15;
	or.pred  	%p35, %p33, %p34;
	@%p35 bra 	$L__BB0_26;
	ld.global.u8 	%rs9, [%rd5];
	cvt.rn.f32.u16 	%f96, %rs9;
	ld.global.f32 	%f97, [%rd6];
	fma.rn.f32 	%f155, %f97, %f96, %f155;
	add.f32 	%f156, %f156, %f97;
$L__BB0_26:
	add.s32 	%r59, %r25, 1;
	setp.lt.s32 	%p36, %r59, 0;
	setp.ge.s32 	%p37, %r59, %r32;
	or.pred  	%p38, %p36, %p37;
	@%p38 bra 	$L__BB0_28;
	ld.global.u8 	%rs10, [%rd5+1];
	cvt.rn.f32.u16 	%f98, %rs10;
	ld.global.f32 	%f99, [%rd6+4];
	fma.rn.f32 	%f155, %f99, %f98, %f155;
	add.f32 	%f156, %f156, %f99;
$L__BB0_28:
	add.s32 	%r60, %r25, 2;
	setp.lt.s32 	%p39, %r60, 0;
	setp.ge.s32 	%p40, %r60, %r32;
	or.pred  	%p41, %p39, %p40;
	@%p41 bra 	$L__BB0_30;
	ld.global.u8 	%rs11, [%rd5+2];
	cvt.rn.f32.u16 	%f100, %rs11;
	ld.global.f32 	%f101, [%rd6+8];
	fma.rn.f32 	%f155, %f101, %f100, %f155;
	add.f32 	%f156, %f156, %f101;
$L__BB0_30:
	add.s32 	%r61, %r25, 3;
	setp.lt.s32 	%p42, %r61, 0;
	setp.ge.s32 	%p43, %r61, %r32;
	or.pred  	%p44, %p42, %p43;
	@%p44 bra 	$L__BB0_32;
	ld.global.u8 	%rs12, [%rd5+3];
	cvt.rn.f32.u16 	%f102, %rs12;
	ld.global.f32 	%f103, [%rd6+12];
	fma.rn.f32 	%f155, %f103, %f102, %f155;
	add.f32 	%f156, %f156, %f103;
$L__BB0_32:
	add.s32 	%r76, %r76, 4;
$L__BB0_33:
	and.b32  	%r62, %r7, 3;
	setp.eq.s32 	%p45, %r62, 0;
	@%p45 bra 	$L__BB0_43;
	setp.eq.s32 	%p46, %r62, 1;
	@%p46 bra 	$L__BB0_40;
	add.s32 	%r28, %r76, %r3;
	setp.lt.s32 	%p47, %r28, 0;
	setp.ge.s32 	%p48, %r28, %r32;
	add.s32 	%r63, %r28, %r5;
	cvt.s64.s32 	%rd16, %r63;
	add.s64 	%rd7, %rd2, %rd16;
	add.s32 	%r64, %r76, %r1;
	mul.wide.s32 	%rd17, %r64, 4;
	add.s64 	%rd8, %rd1, %rd17;
	or.pred  	%p49, %p47, %p48;
	@%p49 bra 	$L__BB0_37;
	ld.global.u8 	%rs13, [%rd7];
	cvt.rn.f32.u16 	%f105, %rs13;
	ld.global.f32 	%f106, [%rd8];
	fma.rn.f32 	%f155, %f106, %f105, %f155;
	add.f32 	%f156, %f156, %f106;
$L__BB0_37:
	add.s32 	%r65, %r28, 1;
	setp.lt.s32 	%p50, %r65, 0;
	setp.ge.s32 	%p51, %r65, %r32;
	or.pred  	%p52, %p50, %p51;
	@%p52 bra 	$L__BB0_39;
	ld.global.u8 	%rs14, [%rd7+1];
	cvt.rn.f32.u16 	%f107, %rs14;
	ld.global.f32 	%f108, [%rd8+4];
	fma.rn.f32 	%f155, %f108, %f107, %f155;
	add.f32 	%f156, %f156, %f108;
$L__BB0_39:
	add.s32 	%r76, %r76, 2;
$L__BB0_40:
	and.b32  	%r66, %r6, 1;
	setp.eq.b32 	%p53, %r66, 1;
	@%p53 bra 	$L__BB0_43;
	add.s32 	%r31, %r76, %r3;
	setp.lt.s32 	%p54, %r31, 0;
	setp.ge.s32 	%p55, %r31, %r32;
	or.pred  	%p56, %p54, %p55;
	@%p56 bra 	$L__BB0_43;
	add.s32 	%r67, %r31, %r5;
	cvt.s64.s32 	%rd18, %r67;
	add.s64 	%rd19, %rd2, %rd18;
	ld.global.u8 	%rs15, [%rd19];
	cvt.rn.f32.u16 	%f109, %rs15;
	add.s32 	%r68, %r76, %r1;
	mul.wide.s32 	%rd20, %r68, 4;
	add.s64 	%rd21, %rd1, %rd20;
	ld.global.f32 	%f110, [%rd21];
	fma.rn.f32 	%f155, %f110, %f109, %f155;
	add.f32 	%f156, %f156, %f110;
$L__BB0_43:
	setp.gt.f32 	%p57, %f156, 0f00000000;
	div.rn.f32 	%f111, %f155, %f156;
	selp.f32 	%f112, %f111, 0f00000000, %p57;
	mad.lo.s32 	%r69, %r32, %r41, %r3;
	cvta.to.global.u64 	%rd22, %rd9;
	mul.wide.s32 	%rd23, %r69, 4;
	add.s64 	%rd24, %rd22, %rd23;
	st.global.f32 	[%rd24], %f112;
$L__BB0_44:
	ret;

}
	// .globl	_Z21gaussianSmoothYKernelPfPsiiS_i
.visible .entry _Z21gaussianSmoothYKernelPfPsiiS_i(
	.param .u64 .ptr .align 1 _Z21gaussianSmoothYKernelPfPsiiS_i_param_0,
	.param .u64 .ptr .align 1 _Z21gaussianSmoothYKernelPfPsiiS_i_param_1,
	.param .u32 _Z21gaussianSmoothYKernelPfPsiiS_i_param_2,
	.param .u32 _Z21gaussianSmoothYKernelPfPsiiS_i_param_3,
	.param .u64 .ptr .align 1 _Z21gaussianSmoothYKernelPfPsiiS_i_param_4,
	.param .u32 _Z21gaussianSmoothYKernelPfPsiiS_i_param_5
)
{
	.reg .pred 	%p<58>;
	.reg .b16 	%rs<5>;
	.reg .b32 	%r<118>;
	.reg .b32 	%f<157>;
	.reg .b64 	%rd<48>;
	.reg .b64 	%fd<9>;

	ld.param.u64 	%rd7, [_Z21gaussianSmoothYKernelPfPsiiS_i_param_0];
	ld.param.u32 	%r60, [_Z21gaussianSmoothYKernelPfPsiiS_i_param_2];
	ld.param.u32 	%r58, [_Z21gaussianSmoothYKernelPfPsiiS_i_param_3];
	ld.param.u64 	%rd8, [_Z21gaussianSmoothYKernelPfPsiiS_i_param_4];
	ld.param.u32 	%r59, [_Z21gaussianSmoothYKernelPfPsiiS_i_param_5];
	cvta.to.global.u64 	%rd1, %rd8;
	cvta.to.global.u64 	%rd2, %rd7;
	shr.u32 	%r61, %r59, 31;
	add.s32 	%r62, %r59, %r61;
	shr.s32 	%r1, %r62, 1;
	mov.u32 	%r63, %ctaid.x;
	mov.u32 	%r64, %ntid.x;
	mov.u32 	%r65, %tid.x;
	mad.lo.s32 	%r2, %r63, %r64, %r65;
	mov.u32 	%r66, %ctaid.y;
	mov.u32 	%r67, %ntid.y;
	mov.u32 	%r68, %tid.y;
	mad.lo.s32 	%r69, %r66, %r67, %r68;
	setp.ge.s32 	%p1, %r2, %r58;
	setp.ge.s32 	%p2, %r69, %r60;
	or.pred  	%p3, %p1, %p2;
	@%p3 bra 	$L__BB1_47;
	setp.lt.s32 	%p4, %r59, -1;
	mov.f32 	%f155, 0f00000000;
	mov.f64 	%fd8, 0d0000000000000000;
	@%p4 bra 	$L__BB1_44;
	neg.s32 	%r116, %r1;
	abs.s32 	%r70, %r1;
	add.s32 	%r5, %r1, %r70;
	add.s32 	%r6, %r5, 1;
	setp.lt.u32 	%p5, %r5, 7;
	mov.f32 	%f155, 0f00000000;
	mov.f32 	%f154, %f155;
	@%p5 bra 	$L__BB1_22;
	sub.s32 	%r114, 3, %r1;
	and.b32  	%r72, %r6, -8;
	neg.s32 	%r113, %r72;
	sub.s32 	%r111, %r69, %r1;
	mul.lo.s32 	%r73, %r58, %r111;
	add.s32 	%r74, %r73, %r58;
	add.s32 	%r110, %r2, %r74;
	shl.b32 	%r11, %r58, 3;
	add.s32 	%r75, %r111, 2;
	mad.lo.s32 	%r109, %r58, %r75, %r2;
	add.s32 	%r76, %r111, 3;
	mad.lo.s32 	%r108, %r58, %r76, %r2;
	add.s32 	%r77, %r111, 4;
	mad.lo.s32 	%r107, %r58, %r77, %r2;
	add.s32 	%r78, %r111, 5;
	mad.lo.s32 	%r106, %r58, %r78, %r2;
	add.s32 	%r79, %r111, 6;
	mad.lo.s32 	%r105, %r58, %r79, %r2;
	add.s32 	%r80, %r111, 7;
	mad.lo.s32 	%r104, %r58, %r80, %r2;
	add.s32 	%r103, %r2, %r73;
	mov.f32 	%f155, 0f00000000;
	mov.b32 	%r112, 3;
$L__BB1_4:
	.pragma "nounroll";
	setp.lt.s32 	%p6, %r111, 0;
	setp.ge.s32 	%p7, %r111, %r60;
	add.s32 	%r81, %r112, -3;
	mul.wide.s32 	%rd9, %r81, 4;
	add.s64 	%rd3, %rd1, %rd9;
	or.pred  	%p8, %p6, %p7;
	@%p8 bra 	$L__BB1_6;
	mul.wide.s32 	%rd10, %r103, 4;
	add.s64 	%rd11, %rd2, %rd10;
	ld.global.f32 	%f80, [%rd11];
	ld.global.f32 	%f81, [%rd3];
	fma.rn.f32 	%f154, %f80, %f81, %f154;
	add.f32 	%f155, %f155, %f81;
$L__BB1_6:
	add.s32 	%r82, %r111, 1;
	setp.lt.s32 	%p9, %r82, 0;
	setp.ge.s32 	%p10, %r82, %r60;
	or.pred  	%p11, %p9, %p10;
	@%p11 bra 	$L__BB1_8;
	mul.wide.s32 	%rd12, %r110, 4;
	add.s64 	%rd13, %rd2, %rd12;
	ld.global.f32 	%f82, [%rd13];
	ld.global.f32 	%f83, [%rd3+4];
	fma.rn.f32 	%f154, %f82, %f83, %f154;
	add.f32 	%f155, %f155, %f83;
$L__BB1_8:
	add.s32 	%r83, %r111, 2;
	setp.lt.s32 	%p12, %r83, 0;
	setp.ge.s32 	%p13, %r83, %r60;
	or.pred  	%p14, %p12, %p13;
	@%p14 bra 	$L__BB1_10;
	mul.wide.s32 	%rd14, %r109, 4;
	add.s64 	%rd15, %rd2, %rd14;
	ld.global.f32 	%f84, [%rd15];
	ld.global.f32 	%f85, [%rd3+8];
	fma.rn.f32 	%f154, %f84, %f85, %f154;
	add.f32 	%f155, %f155, %f85;
$L__BB1_10:
	add.s32 	%r84, %r111, 3;
	setp.lt.s32 	%p15, %r84, 0;
	setp.ge.s32 	%p16, %r84, %r60;
	or.pred  	%p17, %p15, %p16;
	@%p17 bra 	$L__BB1_12;
	mul.wide.s32 	%rd16, %r108, 4;
	add.s64 	%rd17, %rd2, %rd16;
	ld.global.f32 	%f86, [%rd17];
	ld.global.f32 	%f87, [%rd3+12];
	fma.rn.f32 	%f154, %f86, %f87, %f154;
	add.f32 	%f155, %f155, %f87;
$L__BB1_12:
	add.s32 	%r85, %r111, 4;
	setp.lt.s32 	%p18, %r85, 0;
	setp.ge.s32 	%p19, %r85, %r60;
	or.pred  	%p20, %p18, %p19;
	@%p20 bra 	$L__BB1_14;
	mul.wide.s32 	%rd18, %r107, 4;
	add.s64 	%rd19, %rd2, %rd18;
	ld.global.f32 	%f88, [%rd19];
	ld.global.f32 	%f89, [%rd3+16];
	fma.rn.f32 	%f154, %f88, %f89, %f154;
	add.f32 	%f155, %f155, %f89;
$L__BB1_14:
	add.s32 	%r86, %r111, 5;
	setp.lt.s32 	%p21, %r86, 0;
	setp.ge.s32 	%p22, %r86, %r60;
	or.pred  	%p23, %p21, %p22;
	@%p23 bra 	$L__BB1_16;
	mul.wide.s32 	%rd20, %r106, 4;
	add.s64 	%rd21, %rd2, %rd20;
	ld.global.f32 	%f90, [%rd21];
	ld.global.f32 	%f91, [%rd3+20];
	fma.rn.f32 	%f154, %f90, %f91, %f154;
	add.f32 	%f155, %f155, %f91;
$L__BB1_16:
	add.s32 	%r87, %r111, 6;
	setp.lt.s32 	%p24, %r87, 0;
	setp.ge.s32 	%p25, %r87, %r60;
	or.pred  	%p26, %p24, %p25;
	@%p26 bra 	$L__BB1_18;
	mul.wide.s32 	%rd22, %r105, 4;
	add.s64 	%rd23, %rd2, %rd22;
	ld.global.f32 	%f92, [%rd23];
	ld.global.f32 	%f93, [%rd3+24];
	fma.rn.f32 	%f154, %f92, %f93, %f154;
	add.f32 	%f155, %f155, %f93;
$L__BB1_18:
	add.s32 	%r88, %r111, 7;
	setp.lt.s32 	%p27, %r88, 0;
	setp.ge.s32 	%p28, %r88, %r60;
	or.pred  	%p29, %p27, %p28;
	@%p29 bra 	$L__BB1_20;
	mul.wide.s32 	%rd24, %r104, 4;
	add.s64 	%rd25, %rd2, %rd24;
	ld.global.f32 	%f94, [%rd25];
	ld.global.f32 	%f95, [%rd3+28];
	fma.rn.f32 	%f154, %f94, %f95, %f154;
	add.f32 	%f155, %f155, %f95;
$L__BB1_20:
	add.s32 	%r114, %r114, 8;
	add.s32 	%r113, %r113, 8;
	add.s32 	%r112, %r112, 8;
	add.s32 	%r111, %r111, 8;
	add.s32 	%r110, %r110, %r11;
	add.s32 	%r109, %r109, %r11;
	add.s32 	%r108, %r108, %r11;
	add.s32 	%r107, %r107, %r11;
	add.s32 	%r106, %r106, %r11;
	add.s32 	%r105, %r105, %r11;
	add.s32 	%r104, %r104, %r11;
	add.s32 	%r103, %r103, %r11;
	setp.ne.s32 	%p30, %r113, 0;
	@%p30 bra 	$L__BB1_4;
	add.s32 	%r116, %r114, -3;
$L__BB1_22:
	and.b32  	%r45, %r6, 7;
	setp.eq.s32 	%p31, %r45, 0;
	@%p31 bra 	$L__BB1_43;
	setp.lt.u32 	%p32, %r45, 4;
	@%p32 bra 	$L__BB1_33;
	add.s32 	%r46, %r116, %r69;
	setp.lt.s32 	%p33, %r46, 0;
	setp.ge.s32 	%p34, %r46, %r60;
	add.s32 	%r89, %r116, %r1;
	mul.wide.s32 	%rd26, %r89, 4;
	add.s64 	%rd4, %rd1, %rd26;
	or.pred  	%p35, %p33, %p34;
	@%p35 bra 	$L__BB1_26;
	mad.lo.s32 	%r90, %r46, %r58, %r2;
	mul.wide.s32 	%rd27, %r90, 4;
	add.s64 	%rd28, %rd2, %rd27;
	ld.global.f32 	%f97, [%rd28];
	ld.global.f32 	%f98, [%rd4];
	fma.rn.f32 	%f154, %f97, %f98, %f154;
	add.f32 	%f155, %f155, %f98;
$L__BB1_26:
	add.s32 	%r47, %r46, 1;
	setp.lt.s32 	%p36, %r47, 0;
	setp.ge.s32 	%p37, %r47, %r60;
	or.pred  	%p38, %p36, %p37;
	@%p38 bra 	$L__BB1_28;
	mad.lo.s32 	%r91, %r47, %r58, %r2;
	mul.wide.s32 	%rd29, %r91, 4;
	add.s64 	%rd30, %rd2, %rd29;
	ld.global.f32 	%f99, [%rd30];
	ld.global.f32 	%f100, [%rd4+4];
	fma.rn.f32 	%f154, %f99, %f100, %f154;
	add.f32 	%f155, %f155, %f100;
$L__BB1_28:
	add.s32 	%r48, %r46, 2;
	setp.lt.s32 	%p39, %r48, 0;
	setp.ge.s32 	%p40, %r48, %r60;
	or.pred  	%p41, %p39, %p40;
	@%p41 bra 	$L__BB1_30;
	mad.lo.s32 	%r92, %r48, %r58, %r2;
	mul.wide.s32 	%rd31, %r92, 4;
	add.s64 	%rd32, %rd2, %rd31;
	ld.global.f32 	%f101, [%rd32];
	ld.global.f32 	%f102, [%rd4+8];
	fma.rn.f32 	%f154, %f101, %f102, %f154;
	add.f32 	%f155, %f155, %f102;
$L__BB1_30:
	add.s32 	%r49, %r46, 3;
	setp.lt.s32 	%p42, %r49, 0;
	setp.ge.s32 	%p43, %r49, %r60;
	or.pred  	%p44, %p42, %p43;
	@%p44 bra 	$L__BB1_32;
	mad.lo.s32 	%r93, %r49, %r58, %r2;
	mul.wide.s32 	%rd33, %r93, 4;
	add.s64 	%rd34, %rd2, %rd33;
	ld.global.f32 	%f103, [%rd34];
	ld.global.f32 	%f104, [%rd4+12];
	fma.rn.f32 	%f154, %f103, %f104, %f154;
	add.f32 	%f155, %f155, %f104;
$L__BB1_32:
	add.s32 	%r116, %r116, 4;
$L__BB1_33:
	and.b32  	%r94, %r6, 3;
	setp.eq.s32 	%p45, %r94, 0;
	@%p45 bra 	$L__BB1_43;
	setp.eq.s32 	%p46, %r94, 1;
	@%p46 bra 	$L__BB1_40;
	add.s32 	%r52, %r116, %r69;
	setp.lt.s32 	%p47, %r52, 0;
	setp.ge.s32 	%p48, %r52, %r60;
	add.s32 	%r95, %r116, %r1;
	mul.wide.s32 	%rd35, %r95, 4;
	add.s64 	%rd5, %rd1, %rd35;
	or.pred  	%p49, %p47, %p48;
	@%p49 bra 	$L__BB1_37;
	mad.lo.s32 	%r96, %r52, %r58, %r2;
	mul.wide.s32 	%rd36, %r96, 4;
	add.s64 	%rd37, %rd2, %rd36;
	ld.global.f32 	%f106, [%rd37];
	ld.global.f32 	%f107, [%rd5];
	fma.rn.f32 	%f154, %f106, %f107, %f154;
	add.f32 	%f155, %f155, %f107;
$L__BB1_37:
	add.s32 	%r53, %r52, 1;
	setp.lt.s32 	%p50, %r53, 0;
	setp.ge.s32 	%p51, %r53, %r60;
	or.pred  	%p52, %p50, %p51;
	@%p52 bra 	$L__BB1_39;
	mad.lo.s32 	%r97, %r53, %r58, %r2;
	mul.wide.s32 	%rd38, %r97, 4;
	add.s64 	%rd39, %rd2, %rd38;
	ld.global.f32 	%f108, [%rd39];
	ld.global.f32 	%f109, [%rd5+4];
	fma.rn.f32 	%f154, %f108, %f109, %f154;
	add.f32 	%f155, %f155, %f109;
$L__BB1_39:
	add.s32 	%r116, %r116, 2;
$L__BB1_40:
	and.b32  	%r98, %r5, 1;
	setp.eq.b32 	%p53, %r98, 1;
	@%p53 bra 	$L__BB1_43;
	add.s32 	%r56, %r116, %r69;
	setp.lt.s32 	%p54, %r56, 0;
	setp.ge.s32 	%p55, %r56, %r60;
	or.pred  	%p56, %p54, %p55;
	@%p56 bra 	$L__BB1_43;
	mad.lo.s32 	%r99, %r56, %r58, %r2;
	mul.wide.s32 	%rd40, %r99, 4;
	add.s64 	%rd41, %rd2, %rd40;
	ld.global.f32 	%f110, [%rd41];
	add.s32 	%r100, %r116, %r1;
	mul.wide.s32 	%rd42, %r100, 4;
	add.s64 	%rd43, %rd1, %rd42;
	ld.global.f32 	%f111, [%rd43];
	fma.rn.f32 	%f154, %f110, %f111, %f154;
	add.f32 	%f155, %f155, %f111;
$L__BB1_43:
	cvt.f64.f32 	%fd4, %f154;
	mul.f64 	%fd8, %fd4, 0d4056800000000000;
$L__BB1_44:
	setp.leu.f32 	%p57, %f155, 0f00000000;
	mov.b16 	%rs4, 0;
	@%p57 bra 	$L__BB1_46;
	cvt.f64.f32 	%fd5, %f155;
	div.rn.f64 	%fd6, %fd8, %fd5;
	add.f64 	%fd7, %fd6, 0d3FE0000000000000;
	cvt.rzi.s32.f64 	%r101, %fd7;
	cvt.u16.u32 	%rs4, %r101;
$L__BB1_46:
	ld.param.u64 	%rd47, [_Z21gaussianSmoothYKernelPfPsiiS_i_param_1];
	mad.lo.s32 	%r102, %r58, %r69, %r2;
	cvta.to.global.u64 	%rd44, %rd47;
	mul.wide.s32 	%rd45, %r102, 2;
	add.s64 	%rd46, %rd44, %rd45;
	st.global.u16 	[%rd46], %rs4;
$L__BB1_47:
	ret;

}
	// .globl	_Z17derivativeXKernelPsS_ii
.visible .entry _Z17derivativeXKernelPsS_ii(
	.param .u64 .ptr .align 1 _Z17derivativeXKernelPsS_ii_param_0,
	.param .u64 .ptr .align 1 _Z17derivativeXKernelPsS_ii_param_1,
	.param .u32 _Z17derivativeXKernelPsS_ii_param_2,
	.param .u32 _Z17derivativeXKernelPsS_ii_param_3
)
{
	.reg .pred 	%p<18>;
	.reg .b16 	%rs<7>;
	.reg .b32 	%r<44>;
	.reg .b64 	%rd<14>;

	ld.param.u64 	%rd4, [_Z17derivativeXKernelPsS_ii_param_0];
	ld.param.u64 	%rd3, [_Z17derivativeXKernelPsS_ii_param_1];
	ld.param.u32 	%r11, [_Z17derivativeXKernelPsS_ii_param_2];
	ld.param.u32 	%r10, [_Z17derivativeXKernelPsS_ii_param_3];
	cvta.to.global.u64 	%rd1, %rd4;
	mov.u32 	%r1, %tid.x;
	mov.u32 	%r2, %tid.y;
	mov.u32 	%r12, %ctaid.x;
	mov.u32 	%r13, %ctaid.y;
	mov.u32 	%r3, %ntid.x;
	mad.lo.s32 	%r4, %r12, %r3, %r1;
	mov.u32 	%r14, %ntid.y;
	mad.lo.s32 	%r15, %r13, %r14, %r2;
	add.s32 	%r6, %r3, 2;
	setp.lt.s32 	%p2, %r4, %r10;
	setp.lt.s32 	%p3, %r15, %r11;
	and.pred  	%p1, %p2, %p3;
	not.pred 	%p4, %p1;
	@%p4 bra 	$L__BB2_2;
	mad.lo.s32 	%r16, %r10, %r15, %r4;
	mul.wide.s32 	%rd5, %r16, 2;
	add.s64 	%rd6, %rd1, %rd5;
	ld.global.u16 	%rs1, [%rd6];
	mad.lo.s32 	%r17, %r6, %r2, %r1;
	shl.b32 	%r18, %r17, 1;
	mov.u32 	%r19, dim_s_smooth;
	add.s32 	%r20, %r19, %r18;
	st.shared.u16 	[%r20+2], %rs1;
$L__BB2_2:
	setp.ge.s32 	%p5, %r15, %r11;
	setp.ne.s32 	%p6, %r1, 0;
	setp.lt.s32 	%p7, %r4, 1;
	or.pred  	%p8, %p6, %p7;
	mul.lo.s32 	%r7, %r10, %r15;
	cvt.s64.s32 	%rd7, %r7;
	cvt.s64.s32 	%rd8, %r4;
	add.s64 	%rd9, %rd8, %rd7;
	shl.b64 	%rd10, %rd9, 1;
	add.s64 	%rd2, %rd1, %rd10;
	or.pred  	%p9, %p8, %p5;
	@%p9 bra 	$L__BB2_4;
	ld.global.u16 	%rs2, [%rd2+-2];
	mul.lo.s32 	%r21, %r6, %r2;
	shl.b32 	%r22, %r21, 1;
	mov.u32 	%r23, dim_s_smooth;
	add.s32 	%r24, %r23, %r22;
	st.shared.u16 	[%r24], %rs2;
$L__BB2_4:
	setp.ge.s32 	%p10, %r15, %r11;
	add.s32 	%r25, %r3, -1;
	setp.ne.s32 	%p11, %r1, %r25;
	add.s32 	%r8, %r10, -1;
	setp.ge.s32 	%p12, %r4, %r8;
	or.pred  	%p13, %p12, %p10;
	or.pred  	%p14, %p13, %p11;
	@%p14 bra 	$L__BB2_6;
	ld.global.u16 	%rs3, [%rd2+2];
	mad.lo.s32 	%r26, %r6, %r2, %r3;
	shl.b32 	%r27, %r26, 1;
	mov.u32 	%r28, dim_s_smooth;
	add.s32 	%r29, %r28, %r27;
	st.shared.u16 	[%r29+2], %rs3;
$L__BB2_6:
	bar.sync 	0;
	@%p4 bra 	$L__BB2_8;
	add.s32 	%r30, %r1, 1;
	setp.eq.s32 	%p16, %r4, 0;
	selp.b32 	%r31, %r30, %r1, %p16;
	mul.lo.s32 	%r32, %r6, %r2;
	add.s32 	%r33, %r31, %r32;
	shl.b32 	%r34, %r33, 1;
	mov.u32 	%r35, dim_s_smooth;
	add.s32 	%r36, %r35, %r34;
	ld.shared.u16 	%rs4, [%r36];
	setp.eq.s32 	%p17, %r4, %r8;
	selp.b32 	%r37, 0, %r30, %p17;
	add.s32 	%r38, %r32, %r37;
	selp.b32 	%r39, %r30, 1, %p17;
	add.s32 	%r40, %r38, %r39;
	shl.b32 	%r41, %r40, 1;
	add.s32 	%r42, %r35, %r41;
	ld.shared.u16 	%rs5, [%r42];
	sub.s16 	%rs6, %rs5, %rs4;
	add.s32 	%r43, %r7, %r4;
	cvta.to.global.u64 	%rd11, %rd3;
	mul.wide.s32 	%rd12, %r43, 2;
	add.s64 	%rd13, %rd11, %rd12;
	st.global.u16 	[%rd13], %rs6;
$L__BB2_8:
	ret;

}
	// .globl	_Z17derivativeYKernelPsS_ii
.visible .entry _Z17derivativeYKernelPsS_ii(
	.param .u64 .ptr .align 1 _Z17derivativeYKernelPsS_ii_param_0,
	.param .u64 .ptr .align 1 _Z17derivativeYKernelPsS_ii_param_1,
	.param .u32 _Z17derivativeYKernelPsS_ii_param_2,
	.param .u32 _Z17derivativeYKernelPsS_ii_param_3
)
{
	.reg .pred 	%p<18>;
	.reg .b16 	%rs<7>;
	.reg .b32 	%r<45>;
	.reg .b64 	%rd<13>;

	ld.param.u64 	%rd3, [_Z17derivativeYKernelPsS_ii_param_0];
	ld.param.u64 	%rd2, [_Z17derivativeYKernelPsS_ii_param_1];
	ld.param.u32 	%r12, [_Z17derivativeYKernelPsS_ii_param_2];
	ld.param.u32 	%r11, [_Z17derivativeYKernelPsS_ii_param_3];
	cvta.to.global.u64 	%rd1, %rd3;
	mov.u32 	%r13, %ctaid.x;
	mov.u32 	%r1, %tid.x;
	mov.u32 	%r2, %tid.y;
	mov.u32 	%r14, %ctaid.y;
	mov.u32 	%r3, %ntid.x;
	mad.lo.s32 	%r4, %r13, %r3, %r1;
	mov.u32 	%r5, %ntid.y;
	mul.lo.s32 	%r6, %r14, %r5;
	add.s32 	%r15, %r6, %r2;
	add.s32 	%r8, %r2, 1;
	setp.lt.s32 	%p2, %r4, %r11;
	setp.lt.s32 	%p3, %r15, %r12;
	and.pred  	%p1, %p2, %p3;
	not.pred 	%p4, %p1;
	@%p4 bra 	$L__BB3_2;
	mad.lo.s32 	%r16, %r11, %r15, %r4;
	mul.wide.s32 	%rd4, %r16, 2;
	add.s64 	%rd5, %rd1, %rd4;
	ld.global.u16 	%rs1, [%rd5];
	mad.lo.s32 	%r17, %r8, %r3, %r1;
	shl.b32 	%r18, %r17, 1;
	mov.u32 	%r19, dim_s_smooth;
	add.s32 	%r20, %r19, %r18;
	st.shared.u16 	[%r20], %rs1;
$L__BB3_2:
	setp.ge.s32 	%p5, %r4, %r11;
	setp.ne.s32 	%p6, %r2, 0;
	setp.eq.s32 	%p7, %r15, 0;
	or.pred  	%p8, %p6, %p7;
	or.pred  	%p9, %p8, %p5;
	@%p9 bra 	$L__BB3_4;
	add.s32 	%r21, %r15, -1;
	mad.lo.s32 	%r22, %r11, %r21, %r4;
	mul.wide.s32 	%rd6, %r22, 2;
	add.s64 	%rd7, %rd1, %rd6;
	ld.global.u16 	%rs2, [%rd7];
	shl.b32 	%r23, %r1, 1;
	mov.u32 	%r24, dim_s_smooth;
	add.s32 	%r25, %r24, %r23;
	st.shared.u16 	[%r25], %rs2;
$L__BB3_4:
	setp.ge.s32 	%p10, %r4, %r11;
	add.s32 	%r26, %r5, -1;
	setp.ne.s32 	%p11, %r2, %r26;
	add.s32 	%r9, %r12, -1;
	setp.ge.s32 	%p12, %r15, %r9;
	or.pred  	%p13, %p12, %p10;
	or.pred  	%p14, %p13, %p11;
	@%p14 bra 	$L__BB3_6;
	add.s32 	%r27, %r8, %r6;
	mad.lo.s32 	%r28, %r11, %r27, %r4;
	mul.wide.s32 	%rd8, %r28, 2;
	add.s64 	%rd9, %rd1, %rd8;
	ld.global.u16 	%rs3, [%rd9];
	mad.lo.s32 	%r29, %r3, %r5, %r3;
	add.s32 	%r30, %r29, %r1;
	shl.b32 	%r31, %r30, 1;
	mov.u32 	%r32, dim_s_smooth;
	add.s32 	%r33, %r32, %r31;
	st.shared.u16 	[%r33], %rs3;
$L__BB3_6:
	bar.sync 	0;
	@%p4 bra 	$L__BB3_8;
	setp.eq.s32 	%p16, %r15, 0;
	selp.b32 	%r34, %r8, %r2, %p16;
	mad.lo.s32 	%r35, %r34, %r3, %r1;
	shl.b32 	%r36, %r35, 1;
	mov.u32 	%r37, dim_s_smooth;
	add.s32 	%r38, %r37, %r36;
	ld.shared.u16 	%rs4, [%r38];
	setp.eq.s32 	%p17, %r15, %r9;
	add.s32 	%r39, %r2, 2;
	selp.b32 	%r40, %r8, %r39, %p17;
	mad.lo.s32 	%r41, %r40, %r3, %r1;
	shl.b32 	%r42, %r41, 1;
	add.s32 	%r43, %r37, %r42;
	ld.shared.u16 	%rs5, [%r43];
	sub.s16 	%rs6, %rs5, %rs4;
	mad.lo.s32 	%r44, %r11, %r15, %r4;
	cvta.to.global.u64 	%rd10, %rd2;
	mul.wide.s32 	%rd11, %r44, 2;
	add.s64 	%rd12, %rd10, %rd11;
	st.global.u16 	[%rd12], %rs6;
$L__BB3_8:
	ret;

}


// ===== COMPILED SASS (sm_100) =====

	.target	sm_100

	.elftype	@"ET_EXEC"


//--------------------- .note.nv.tkinfo           --------------------------
	.section	.note.nv.tkinfo,"",@"SHT_NOTE"
	.sectionflags	@"SHF_NOTE_NV_TKINFO"
	.tkinfo
        /*0018*/ 	.word	0x00000002
        /*0030*/ 	.string	""
        /*0030*/ 	.string	"ptxas"
        /*0030*/ 	.string	"Cuda compilation tools, release 13.0, V13.0.88"
        /*0030*/ 	.string	"Build cuda_13.0.r13.0/compiler.36424714_0"
        /*0030*/ 	.string	"-arch sm_100 -m 64 "



//--------------------- .note.nv.cuinfo           --------------------------
	.section	.note.nv.cuinfo,"",@"SHT_NOTE"
	.sectionflags	@"SHF_NOTE_NV_CUINFO"
        /*0018*/ 	.short	0x0002
        /*001a*/ 	.short	0x0064
        /*001c*/ 	.short	0x0082
	.zero		2


//--------------------- .nv.info                  --------------------------
	.section	.nv.info,"",@"SHT_CUDA_INFO"
	.align	4


	//----- nvinfo : EIATTR_REGCOUNT
	.align		4
        /*0000*/ 	.byte	0x04, 0x2f
        /*0002*/ 	.short	(.L_1 - .L_0)
	.align		4
.L_0:
        /*0004*/ 	.word	index@(_Z21gaussianSmoothXKernelPhPfiiS0_i)
        /*0008*/ 	.word	0x00000020


	//----- nvinfo : EIATTR_FRAME_SIZE
	.align		4
.L_1:
        /*000c*/ 	.byte	0x04, 0x11
        /*000e*/ 	.short	(.L_3 - .L_2)
	.align		4
.L_2:
        /*0010*/ 	.word	index@($__internal_1_$__cuda_sm3x_div_rn_noftz_f32_slowpath)
        /*0014*/ 	.word	0x00000000


	//----- nvinfo : EIATTR_FRAME_SIZE
	.align		4
.L_3:
        /*0018*/ 	.byte	0x04, 0x11
        /*001a*/ 	.short	(.L_5 - .L_4)
	.align		4
.L_4:
        /*001c*/ 	.word	index@(_Z21gaussianSmoothXKernelPhPfiiS0_i)
        /*0020*/ 	.word	0x00000000


	//----- nvinfo : EIATTR_REGCOUNT
	.align		4
.L_5:
        /*0024*/ 	.byte	0x04, 0x2f
        /*0026*/ 	.short	(.L_7 - .L_6)
	.align		4
.L_6:
        /*0028*/ 	.word	index@(_Z21gaussianSmoothYKernelPfPsiiS_i)
        /*002c*/ 	.word	0x00000020


	//----- nvinfo : EIATTR_FRAME_SIZE
	.align		4
.L_7:
        /*0030*/ 	.byte	0x04, 0x11
        /*0032*/ 	.short	(.L_9 - .L_8)
	.align		4
.L_8:
        /*0034*/ 	.word	index@($__internal_0_$__cuda_sm20_div_rn_f64_full)
        /*0038*/ 	.word	0x00000000


	//----- nvinfo : EIATTR_FRAME_SIZE
	.align		4
.L_9:
        /*003c*/ 	.byte	0x04, 0x11
        /*003e*/ 	.short	(.L_11 - .L_10)
	.align		4
.L_10:
        /*0040*/ 	.word	index@(_Z21gaussianSmoothYKernelPfPsiiS_i)
        /*0044*/ 	.word	0x00000000


	//----- nvinfo : EIATTR_REGCOUNT
	.align		4
.L_11:
        /*0048*/ 	.byte	0x04, 0x2f
        /*004a*/ 	.short	(.L_13 - .L_12)
	.align		4
.L_12:
        /*004c*/ 	.word	index@(_Z17derivativeXKernelPsS_ii)
        /*0050*/ 	.word	0x00000016


	//----- nvinfo : EIATTR_FRAME_SIZE
	.align		4
.L_13:
        /*0054*/ 	.byte	0x04, 0x11
        /*0056*/ 	.short	(.L_15 - .L_14)
	.align		4
.L_14:
        /*0058*/ 	.word	index@(_Z17derivativeXKernelPsS_ii)
        /*005c*/ 	.word	0x00000000


	//----- nvinfo : EIATTR_REGCOUNT
	.align		4
.L_15:
        /*0060*/ 	.byte	0x04, 0x2f
        /*0062*/ 	.short	(.L_17 - .L_16)
	.align		4
.L_16:
        /*0064*/ 	.word	index@(_Z17derivativeYKernelPsS_ii)
        /*0068*/ 	.word	0x00000018


	//----- nvinfo : EIATTR_FRAME_SIZE
	.align		4
.L_17:
        /*006c*/ 	.byte	0x04, 0x11
        /*006e*/ 	.short	(.L_19 - .L_18)
	.align		4
.L_18:
        /*0070*/ 	.word	index@(_Z17derivativeYKernelPsS_ii)
        /*0074*/ 	.word	0x00000000


	//----- nvinfo : EIATTR_MIN_STACK_SIZE
	.align		4
.L_19:
        /*0078*/ 	.byte	0x04, 0x12
        /*007a*/ 	.short	(.L_21 - .L_20)
	.align		4
.L_20:
        /*007c*/ 	.word	index@(_Z17derivativeYKernelPsS_ii)
        /*0080*/ 	.word	0x00000000


	//----- nvinfo : EIATTR_MIN_STACK_SIZE
	.align		4
.L_21:
        /*0084*/ 	.byte	0x04, 0x12
        /*0086*/ 	.short	(.L_23 - .L_22)
	.align		4
.L_22:
        /*0088*/ 	.word	index@(_Z17derivativeXKernelPsS_ii)
        /*008c*/ 	.word	0x00000000


	//----- nvinfo : EIATTR_MIN_STACK_SIZE
	.align		4
.L_23:
        /*0090*/ 	.byte	0x04, 0x12
        /*0092*/ 	.short	(.L_25 - .L_24)
	.align		4
.L_24:
        /*0094*/ 	.word	index@(_Z21gaussianSmoothYKernelPfPsiiS_i)
        /*0098*/ 	.word	0x00000000


	//----- nvinfo : EIATTR_MIN_STACK_SIZE
	.align		4
.L_25:
        /*009c*/ 	.byte	0x04, 0x12
        /*009e*/ 	.short	(.L_27 - .L_26)
	.align		4
.L_26:
        /*00a0*/ 	.word	index@(_Z21gaussianSmoothXKernelPhPfiiS0_i)
        /*00a4*/ 	.word	0x00000000
.L_27:


//--------------------- .nv.compat                --------------------------
	.section	.nv.compat,"",@"SHT_CUDA_COMPAT_INFO"
	.align	4
        /*0000*/ 	.byte	0x02, 0x09, 0x00, 0x00, 0x02, 0x02, 0x01, 0x00, 0x02, 0x05, 0x05, 0x00, 0x03, 0x07, 0x01, 0x01
        /*0010*/ 	.byte	0x02, 0x03, 0x00, 0x00, 0x02, 0x06, 0x01, 0x00, 0x04, 0x0b, 0x08, 0x00, 0x01, 0x00, 0x00, 0x00
        /*0020*/ 	.byte	0x00, 0x00, 0x00, 0x00


//--------------------- .nv.info._Z17derivativeYKernelPsS_ii --------------------------
	.section	.nv.info._Z17derivativeYKernelPsS_ii,"",@"SHT_CUDA_INFO"
	.sectionflags	@""
	.align	4


	//----- nvinfo : EIATTR_CUDA_API_VERSION
	.align		4
        /*0000*/ 	.byte	0x04, 0x37
        /*0002*/ 	.short	(.L_29 - .L_28)
.L_28:
        /*0004*/ 	.word	0x00000082


	//----- nvinfo : EIATTR_KPARAM_INFO
	.align		4
.L_29:
        /*0008*/ 	.byte	0x04, 0x17
        /*000a*/ 	.short	(.L_31 - .L_30)
.L_30:
        /*000c*/ 	.word	0x00000000
        /*0010*/ 	.short	0x0003
        /*0012*/ 	.short	0x0014
        /*0014*/ 	.byte	0x00, 0xf0, 0x11, 0x00


	//----- nvinfo : EIATTR_KPARAM_INFO
	.align		4
.L_31:
        /*0018*/ 	.byte	0x04, 0x17
        /*001a*/ 	.short	(.L_33 - .L_32)
.L_32:
        /*001c*/ 	.word	0x00000000
        /*0020*/ 	.short	0x0002
        /*0022*/ 	.short	0x0010
        /*0024*/ 	.byte	0x00, 0xf0, 0x11, 0x00


	//----- nvinfo : EIATTR_KPARAM_INFO
	.align		4
.L_33:
        /*0028*/ 	.byte	0x04, 0x17
        /*002a*/ 	.short	(.L_35 - .L_34)
.L_34:
        /*002c*/ 	.word	0x00000000
        /*0030*/ 	.short	0x0001
        /*0032*/ 	.short	0x0008
        /*0034*/ 	.byte	0x00, 0xf5, 0x21, 0x00


	//----- nvinfo : EIATTR_KPARAM_INFO
	.align		4
.L_35:
        /*0038*/ 	.byte	0x04, 0x17
        /*003a*/ 	.short	(.L_37 - .L_36)
.L_36:
        /*003c*/ 	.word	0x00000000
        /*0040*/ 	.short	0x0000
        /*0042*/ 	.short	0x0000
        /*0044*/ 	.byte	0x00, 0xf5, 0x21, 0x00


	//----- nvinfo : EIATTR_SPARSE_MMA_MASK
	.align		4
.L_37:
        /*0048*/ 	.byte	0x03, 0x50
        /*004a*/ 	.short	0x0000


	//----- nvinfo : EIATTR_MAXREG_COUNT
	.align		4
        /*004c*/ 	.byte	0x03, 0x1b
        /*004e*/ 	.short	0x00ff


	//----- nvinfo : EIATTR_NUM_BARRIERS
	.align		4
        /*0050*/ 	.byte	0x02, 0x4c
        /*0052*/ 	.byte	0x01
	.zero		1


	//----- nvinfo : EIATTR_MERCURY_ISA_VERSION
	.align		4
        /*0054*/ 	.byte	0x03, 0x5f
        /*0056*/ 	.short	0x0101


	//----- nvinfo : EIATTR_VRC_CTA_INIT_COUNT
	.align		4
        /*0058*/ 	.byte	0x02, 0x4a
	.zero		1
	.zero		1


	//----- nvinfo : EIATTR_EXIT_INSTR_OFFSETS
	.align		4
        /*005c*/ 	.byte	0x04, 0x1c
        /*005e*/ 	.short	(.L_39 - .L_38)


	//   ....[0]....
.L_38:
        /*0060*/ 	.word	0x00000380


	//   ....[1]....
        /*0064*/ 	.word	0x000004c0


	//----- nvinfo : EIATTR_CBANK_PARAM_SIZE
	.align		4
.L_39:
        /*0068*/ 	.byte	0x03, 0x19
        /*006a*/ 	.short	0x0018


	//----- nvinfo : EIATTR_PARAM_CBANK
	.align		4
        /*006c*/ 	.byte	0x04, 0x0a
        /*006e*/ 	.short	(.L_41 - .L_40)
	.align		4
.L_40:
        /*0070*/ 	.word	index@(.nv.constant0._Z17derivativeYKernelPsS_ii)
        /*0074*/ 	.short	0x0380
        /*0076*/ 	.short	0x0018


	//----- nvinfo : EIATTR_SW_WAR
	.align		4
.L_41:
        /*0078*/ 	.byte	0x04, 0x36
        /*007a*/ 	.short	(.L_43 - .L_42)
.L_42:
        /*007c*/ 	.word	0x00000008
.L_43:


//--------------------- .nv.info._Z17derivativeXKernelPsS_ii --------------------------
	.section	.nv.info._Z17derivativeXKernelPsS_ii,"",@"SHT_CUDA_INFO"
	.sectionflags	@""
	.align	4


	//----- nvinfo : EIATTR_CUDA_API_VERSION
	.align		4
        /*0000*/ 	.byte	0x04, 0x37
        /*0002*/ 	.short	(.L_45 - .L_44)
.L_44:
        /*0004*/ 	.word	0x00000082


	//----- nvinfo : EIATTR_KPARAM_INFO
	.align		4
.L_45:
        /*0008*/ 	.byte	0x04, 0x17
        /*000a*/ 	.short	(.L_47 - .L_46)
.L_46:
        /*000c*/ 	.word	0x00000000
        /*0010*/ 	.short	0x0003
        /*0012*/ 	.short	0x0014
        /*0014*/ 	.byte	0x00, 0xf0, 0x11, 0x00


	//----- nvinfo : EIATTR_KPARAM_INFO
	.align		4
.L_47:
        /*0018*/ 	.byte	0x04, 0x17
        /*001a*/ 	.short	(.L_49 - .L_48)
.L_48:
        /*001c*/ 	.word	0x00000000
        /*0020*/ 	.short	0x0002
        /*0022*/ 	.short	0x0010
        /*0024*/ 	.byte	0x00, 0xf0, 0x11, 0x00


	//----- nvinfo : EIATTR_KPARAM_INFO
	.align		4
.L_49:
        /*0028*/ 	.byte	0x04, 0x17
        /*002a*/ 	.short	(.L_51 - .L_50)
.L_50:
        /*002c*/ 	.word	0x00000000
        /*0030*/ 	.short	0x0001
        /*0032*/ 	.short	0x0008
        /*0034*/ 	.byte	0x00, 0xf5, 0x21, 0x00


	//----- nvinfo : EIATTR_KPARAM_INFO
	.align		4
.L_51:
        /*0038*/ 	.byte	0x04, 0x17
        /*003a*/ 	.short	(.L_53 - .L_52)
.L_52:
        /*003c*/ 	.word	0x00000000
        /*0040*/ 	.short	0x0000
        /*0042*/ 	.short	0x0000
        /*0044*/ 	.byte	0x00, 0xf5, 0x21, 0x00


	//----- nvinfo : EIATTR_SPARSE_MMA_MASK
	.align		4
.L_53:
        /*0048*/ 	.byte	0x03, 0x50
        /*004a*/ 	.short	0x0000


	//----- nvinfo : EIATTR_MAXREG_COUNT
	.align		4
        /*004c*/ 	.byte	0x03, 0x1b
        /*004e*/ 	.short	0x00ff


	//----- nvinfo : EIATTR_NUM_BARRIERS
	.align		4
        /*0050*/ 	.byte	0x02, 0x4c
        /*0052*/ 	.byte	0x01
	.zero		1


	//----- nvinfo : EIATTR_MERCURY_ISA_VERSION
	.align		4
        /*0054*/ 	.byte	0x03, 0x5f
        /*0056*/ 	.short	0x0101


	//----- nvinfo : EIATTR_VRC_CTA_INIT_COUNT
	.align		4
        /*0058*/ 	.byte	0x02, 0x4a
	.zero		1
	.zero		1


	//----- nvinfo : EIATTR_EXIT_INSTR_OFFSETS
	.align		4
        /*005c*/ 	.byte	0x04, 0x1c
        /*005e*/ 	.short	(.L_55 - .L_54)


	//   ....[0]....
.L_54:
        /*0060*/ 	.word	0x00000360


	//   ....[1]....
        /*0064*/ 	.word	0x000004e0


	//----- nvinfo : EIATTR_CBANK_PARAM_SIZE
	.align		4
.L_55:
        /*0068*/ 	.byte	0x03, 0x19
        /*006a*/ 	.short	0x0018


	//----- nvinfo : EIATTR_PARAM_CBANK
	.align		4
        /*006c*/ 	.byte	0x04, 0x0a
        /*006e*/ 	.short	(.L_57 - .L_56)
	.align		4
.L_56:
        /*0070*/ 	.word	index@(.nv.constant0._Z17derivativeXKernelPsS_ii)
        /*0074*/ 	.short	0x0380
        /*0076*/ 	.short	0x0018


	//----- nvinfo : EIATTR_SW_WAR
	.align		4
.L_57:
        /*0078*/ 	.byte	0x04, 0x36
        /*007a*/ 	.short	(.L_59 - .L_58)
.L_58:
        /*007c*/ 	.word	0x00000008
.L_59:


//--------------------- .nv.info._Z21gaussianSmoothYKernelPfPsiiS_i --------------------------
	.section	.nv.info._Z21gaussianSmoothYKernelPfPsiiS_i,"",@"SHT_CUDA_INFO"
	.sectionflags	@""
	.align	4


	//----- nvinfo : EIATTR_CUDA_API_VERSION
	.align		4
        /*0000*/ 	.byte	0x04, 0x37
        /*0002*/ 	.short	(.L_61 - .L_60)
.L_60:
        /*0004*/ 	.word	0x00000082


	//----- nvinfo : EIATTR_KPARAM_INFO
	.align		4
.L_61:
        /*0008*/ 	.byte	0x04, 0x17
        /*000a*/ 	.short	(.L_63 - .L_62)
.L_62:
        /*000c*/ 	.word	0x00000000
        /*0010*/ 	.short	0x0005
        /*0012*/ 	.short	0x0020
        /*0014*/ 	.byte	0x00, 0xf0, 0x11, 0x00


	//----- nvinfo : EIATTR_KPARAM_INFO
	.align		4
.L_63:
        /*0018*/ 	.byte	0x04, 0x17
        /*001a*/ 	.short	(.L_65 - .L_64)
.L_64:
        /*001c*/ 	.word	0x00000000
        /*0020*/ 	.short	0x0004
        /*0022*/ 	.short	0x0018
        /*0024*/ 	.byte	0x00, 0xf5, 0x21, 0x00


	//----- nvinfo : EIATTR_KPARAM_INFO
	.align		4
.L_65:
        /*0028*/ 	.byte	0x04, 0x17
        /*002a*/ 	.short	(.L_67 - .L_66)
.L_66:
        /*002c*/ 	.word	0x00000000
        /*0030*/ 	.short	0x0003
        /*0032*/ 	.short	0x0014
        /*0034*/ 	.byte	0x00, 0xf0, 0x11, 0x00


	//----- nvinfo : EIATTR_KPARAM_INFO
	.align		4
.L_67:
        /*0038*/ 	.byte	0x04, 0x17
        /*003a*/ 	.short	(.L_69 - .L_68)
.L_68:
        /*003c*/ 	.word	0x00000000
        /*0040*/ 	.short	0x0002
        /*0042*/ 	.short	0x0010
        /*0044*/ 	.byte	0x00, 0xf0, 0x11, 0x00


	//----- nvinfo : EIATTR_KPARAM_INFO
	.align		4
.L_69:
        /*0048*/ 	.byte	0x04, 0x17
        /*004a*/ 	.short	(.L_71 - .L_70)
.L_70:
        /*004c*/ 	.word	0x00000000
        /*0050*/ 	.short	0x0001
        /*0052*/ 	.short	0x0008
        /*0054*/ 	.byte	0x00, 0xf5, 0x21, 0x00


	//----- nvinfo : EIATTR_KPARAM_INFO
	.align		4
.L_71:
        /*0058*/ 	.byte	0x04, 0x17
        /*005a*/ 	.short	(.L_73 - .L_72)
.L_72:
        /*005c*/ 	.word	0x00000000
        /*0060*/ 	.short	0x0000
        /*0062*/ 	.short	0x0000
        /*0064*/ 	.byte	0x00, 0xf5, 0x21, 0x00


	//----- nvinfo : EIATTR_SPARSE_MMA_MASK
	.align		4
.L_73:
        /*0068*/ 	.byte	0x03, 0x50
        /*006a*/ 	.short	0x0000


	//----- nvinfo : EIATTR_MAXREG_COUNT
	.align		4
        /*006c*/ 	.byte	0x03, 0x1b
        /*006e*/ 	.short	0x00ff


	//----- nvinfo : EIATTR_MERCURY_ISA_VERSION
	.align		4
        /*0070*/ 	.byte	0x03, 0x5f
        /*0072*/ 	.short	0x0101


	//----- nvinfo : EIATTR_VRC_CTA_INIT_COUNT
	.align		4
        /*0074*/ 	.byte	0x02, 0x4a
	.zero		1
	.zero		1


	//----- nvinfo : EIATTR_EXIT_INSTR_OFFSETS
	.align		4
        /*0078*/ 	.byte	0x04, 0x1c
        /*007a*/ 	.short	(.L_75 - .L_74)


	//   ....[0]....
.L_74:
        /*007c*/ 	.word	0x000000d0


	//   ....[1]....
        /*0080*/ 	.word	0x00001110


	//----- nvinfo : EIATTR_CRS_STACK_SIZE
	.align		4
.L_75:
        /*0084*/ 	.byte	0x04, 0x1e
        /*0086*/ 	.short	(.L_77 - .L_76)
.L_76:
        /*0088*/ 	.word	0x00000000


	//----- nvinfo : EIATTR_CBANK_PARAM_SIZE
	.align		4
.L_77:
        /*008c*/ 	.byte	0x03, 0x19
        /*008e*/ 	.short	0x0024


	//----- nvinfo : EIATTR_PARAM_CBANK
	.align		4
        /*0090*/ 	.byte	0x04, 0x0a
        /*0092*/ 	.short	(.L_79 - .L_78)
	.align		4
.L_78:
        /*0094*/ 	.word	index@(.nv.constant0._Z21gaussianSmoothYKernelPfPsiiS_i)
        /*0098*/ 	.short	0x0380
        /*009a*/ 	.short	0x0024


	//----- nvinfo : EIATTR_SW_WAR
	.align		4
.L_79:
        /*009c*/ 	.byte	0x04, 0x36
        /*009e*/ 	.short	(.L_81 - .L_80)
.L_80:
        /*00a0*/ 	.word	0x00000008
.L_81:


//--------------------- .nv.info._Z21gaussianSmoothXKernelPhPfiiS0_i --------------------------
	.section	.nv.info._Z21gaussianSmoothXKernelPhPfiiS0_i,"",@"SHT_CUDA_INFO"
	.sectionflags	@""
	.align	4


	//----- nvinfo : EIATTR_CUDA_API_VERSION
	.align		4
        /*0000*/ 	.byte	0x04, 0x37
        /*0002*/ 	.short	(.L_83 - .L_82)
.L_82:
        /*0004*/ 	.word	0x00000082


	//----- nvinfo : EIATTR_KPARAM_INFO
	.align		4
.L_83:
        /*0008*/ 	.byte	0x04, 0x17
        /*000a*/ 	.short	(.L_85 - .L_84)
.L_84:
        /*000c*/ 	.word	0x00000000
        /*0010*/ 	.short	0x0005
        /*0012*/ 	.short	0x0020
        /*0014*/ 	.byte	0x00, 0xf0, 0x11, 0x00


	//----- nvinfo : EIATTR_KPARAM_INFO
	.align		4
.L_85:
        /*0018*/ 	.byte	0x04, 0x17
        /*001a*/ 	.short	(.L_87 - .L_86)
.L_86:
        /*001c*/ 	.word	0x00000000
        /*0020*/ 	.short	0x0004
        /*0022*/ 	.short	0x0018
        /*0024*/ 	.byte	0x00, 0xf5, 0x21, 0x00


	//----- nvinfo : EIATTR_KPARAM_INFO
	.align		4
.L_87:
        /*0028*/ 	.byte	0x04, 0x17
        /*002a*/ 	.short	(.L_89 - .L_88)
.L_88:
        /*002c*/ 	.word	0x00000000
        /*0030*/ 	.short	0x0003
        /*0032*/ 	.short	0x0014
        /*0034*/ 	.byte	0x00, 0xf0, 0x11, 0x00


	//----- nvinfo : EIATTR_KPARAM_INFO
	.align		4
.L_89:
        /*0038*/ 	.byte	0x04, 0x17
        /*003a*/ 	.short	(.L_91 - .L_90)
.L_90:
        /*003c*/ 	.word	0x00000000
        /*0040*/ 	.short	0x0002
        /*0042*/ 	.short	0x0010
        /*0044*/ 	.byte	0x00, 0xf0, 0x11, 0x00


	//----- nvinfo : EIATTR_KPARAM_INFO
	.align		4
.L_91:
        /*0048*/ 	.byte	0x04, 0x17
        /*004a*/ 	.short	(.L_93 - .L_92)
.L_92:
        /*004c*/ 	.word	0x00000000
        /*0050*/ 	.short	0x0001
        /*0052*/ 	.short	0x0008
        /*0054*/ 	.byte	0x00, 0xf5, 0x21, 0x00


	//----- nvinfo : EIATTR_KPARAM_INFO
	.align		4
.L_93:
        /*0058*/ 	.byte	0x04, 0x17
        /*005a*/ 	.short	(.L_95 - .L_94)
.L_94:
        /*005c*/ 	.word	0x00000000
        /*0060*/ 	.short	0x0000
        /*0062*/ 	.short	0x0000
        /*0064*/ 	.byte	0x00, 0xf5, 0x21, 0x00


	//----- nvinfo : EIATTR_SPARSE_MMA_MASK
	.align		4
.L_95:
        /*0068*/ 	.byte	0x03, 0x50
        /*006a*/ 	.short	0x0000


	//----- nvinfo : EIATTR_MAXREG_COUNT
	.align		4
        /*006c*/ 	.byte	0x03, 0x1b
        /*006e*/ 	.short	0x00ff


	//----- nvinfo : EIATTR_MERCURY_ISA_VERSION
	.align		4
        /*0070*/ 	.byte	0x03, 0x5f
        /*0072*/ 	.short	0x0101


	//----- nvinfo : EIATTR_VRC_CTA_INIT_COUNT
	.align		4
        /*0074*/ 	.byte	0x02, 0x4a
	.zero		1
	.zero		1


	//----- nvinfo : EIATTR_EXIT_INSTR_OFFSETS
	.align		4
        /*0078*/ 	.byte	0x04, 0x1c
        /*007a*/ 	.short	(.L_97 - .L_96)


	//   ....[0]....
.L_96:
        /*007c*/ 	.word	0x000000c0


	//   ....[1]....
        /*0080*/ 	.word	0x00000e50


	//----- nvinfo : EIATTR_CRS_STACK_SIZE
	.align		4
.L_97:
        /*0084*/ 	.byte	0x04, 0x1e
        /*0086*/ 	.short	(.L_99 - .L_98)
.L_98:
        /*0088*/ 	.word	0x00000000


	//----- nvinfo : EIATTR_CBANK_PARAM_SIZE
	.align		4
.L_99:
        /*008c*/ 	.byte	0x03, 0x19
        /*008e*/ 	.short	0x0024


	//----- nvinfo : EIATTR_PARAM_CBANK
	.align		4
        /*0090*/ 	.byte	0x04, 0x0a
        /*0092*/ 	.short	(.L_101 - .L_100)
	.align		4
.L_100:
        /*0094*/ 	.word	index@(.nv.constant0._Z21gaussianSmoothXKernelPhPfiiS0_i)
        /*0098*/ 	.short	0x0380
        /*009a*/ 	.short	0x0024


	//----- nvinfo : EIATTR_SW_WAR
	.align		4
.L_101:
        /*009c*/ 	.byte	0x04, 0x36
        /*009e*/ 	.short	(.L_103 - .L_102)
.L_102:
        /*00a0*/ 	.word	0x00000008
.L_103:


//--------------------- .nv.callgraph             --------------------------
	.section	.nv.callgraph,"",@"SHT_CUDA_CALLGRAPH"
	.align	4
	.sectionentsize	8
	.align		4
        /*0000*/ 	.word	0x00000000
	.align		4
        /*0004*/ 	.word	0xffffffff
	.align		4
        /*0008*/ 	.word	0x00000000
	.align		4
        /*000c*/ 	.word	0xfffffffe
	.align		4
        /*0010*/ 	.word	0x00000000
	.align		4
        /*0014*/ 	.word	0xfffffffd
	.align		4
        /*0018*/ 	.word	0x00000000
	.align		4
        /*001c*/ 	.word	0xfffffffc


//--------------------- .text._Z17derivativeYKernelPsS_ii --------------------------
	.section	.text._Z17derivativeYKernelPsS_ii,"ax",@progbits
	.align	128
        .global         _Z17derivativeYKernelPsS_ii
        .type           _Z17derivativeYKernelPsS_ii,@function
        .size           _Z17derivativeYKernelPsS_ii,(.L_x_41 - _Z17derivativeYKernelPsS_ii)
        .other          _Z17derivativeYKernelPsS_ii,@"STO_CUDA_ENTRY STV_DEFAULT"
_Z17derivativeYKernelPsS_ii:
.text._Z17derivativeYKernelPsS_ii:
[----:B------:R-:W-:Y:S01]  /*0000*/  LDC R1, c[0x0][0x37c] ;  /* 0x0000df00ff017b82 */ /* 0x000fe20000000800 */
[----:B------:R-:W0:Y:S07]  /*0010*/  S2R R6, SR_TID.Y ;  /* 0x0000000000067919 */ /* 0x000e2e0000002200 */
[----:B------:R-:W1:Y:S01]  /*0020*/  S2UR UR4, SR_CTAID.Y ;  /* 0x00000000000479c3 */ /* 0x000e620000002600 */
[----:B------:R-:W2:Y:S01]  /*0030*/  LDCU.64 UR10, c[0x0][0x390] ;  /* 0x00007200ff0a77ac */ /* 0x000ea20008000a00 */
[----:B------:R-:W3:Y:S01]  /*0040*/  S2R R2, SR_TID.X ;  /* 0x0000000000027919 */ /* 0x000ee20000002100 */
[----:B------:R-:W4:Y:S05]  /*0050*/  LDCU.64 UR8, c[0x0][0x358] ;  /* 0x00006b00ff0877ac */ /* 0x000f2a0008000a00 */
[----:B------:R-:W3:Y:S01]  /*0060*/  LDC R7, c[0x0][0x360] ;  /* 0x0000d800ff077b82 */ /* 0x000ee20000000800 */
[----:B------:R-:W1:Y:S07]  /*0070*/  LDCU UR7, c[0x0][0x364] ;  /* 0x00006c80ff0777ac */ /* 0x000e6e0008000800 */
[----:B------:R-:W3:Y:S01]  /*0080*/  S2UR UR5, SR_CTAID.X ;  /* 0x00000000000579c3 */ /* 0x000ee20000002500 */
[----:B--2---:R-:W-:-:S02]  /*0090*/  UIADD3 UR6, UPT, UPT, UR10, -0x1, URZ ;  /* 0xffffffff0a067890 */ /* 0x004fc4000fffe0ff */
[----:B-1----:R-:W-:Y:S01]  /*00a0*/  UIMAD UR4, UR4, UR7, URZ ;  /* 0x00000007040472a4 */ /* 0x002fe2000f8e02ff */
[----:B0-----:R-:W-:-:S05]  /*00b0*/  VIADD R9, R6, 0x1 ;  /* 0x0000000106097836 */ /* 0x001fca0000000000 */
[----:B------:R-:W-:-:S05]  /*00c0*/  VIADD R3, R6, UR4 ;  /* 0x0000000406037c36 */ /* 0x000fca0008000000 */
[----:B------:R-:W-:Y:S01]  /*00d0*/  ISETP.NE.AND P3, PT, R3, RZ, PT ;  /* 0x000000ff0300720c */ /* 0x000fe20003f65270 */
[----:B---3--:R-:W-:Y:S01]  /*00e0*/  IMAD R0, R7, UR5, R2 ;  /* 0x0000000507007c24 */ /* 0x008fe2000f8e0202 */
[----:B------:R-:W-:Y:S01]  /*00f0*/  UIADD3 UR5, UPT, UPT, UR7, -0x1, URZ ;  /* 0xffffffff07057890 */ /* 0x000fe2000fffe0ff */
[C---:B------:R-:W-:Y:S02]  /*0100*/  ISETP.GE.AND P2, PT, R3.reuse, UR10, PT ;  /* 0x0000000a03007c0c */ /* 0x040fe4000bf46270 */
[----:B------:R-:W-:Y:S02]  /*0110*/  ISETP.NE.OR P0, PT, R6, RZ, !P3 ;  /* 0x000000ff0600720c */ /* 0x000fe40005f05670 */
[C---:B------:R-:W-:Y:S02]  /*0120*/  ISETP.GE.AND P1, PT, R0.reuse, UR11, PT ;  /* 0x0000000b00007c0c */ /* 0x040fe4000bf26270 */
[----:B------:R-:W-:Y:S02]  /*0130*/  ISETP.LT.AND P2, PT, R0, UR11, !P2 ;  /* 0x0000000b00007c0c */ /* 0x000fe4000d741270 */
[----:B------:R-:W-:-:S02]  /*0140*/  ISETP.GE.OR P1, PT, R3, UR6, P1 ;  /* 0x0000000603007c0c */ /* 0x000fc40008f26670 */
[----:B------:R-:W-:Y:S02]  /*0150*/  ISETP.GE.OR P0, PT, R0, UR11, P0 ;  /* 0x0000000b00007c0c */ /* 0x000fe40008706670 */
[----:B------:R-:W-:-:S07]  /*0160*/  ISETP.NE.OR P1, PT, R6, UR5, P1 ;  /* 0x0000000506007c0c */ /* 0x000fce0008f25670 */
[----:B------:R-:W0:Y:S01]  /*0170*/  @P2 LDC.64 R12, c[0x0][0x380] ;  /* 0x0000e000ff0c2b82 */ /* 0x000e220000000a00 */
[----:B------:R-:W-:-:S03]  /*0180*/  @P2 IMAD R15, R3, UR11, R0 ;  /* 0x0000000b030f2c24 */ /* 0x000fc6000f8e0200 */
[----:B------:R-:W-:Y:S02]  /*0190*/  @!P0 IADD3 R17, PT, PT, R3, -0x1, RZ ;  /* 0xffffffff03118810 */ /* 0x000fe40007ffe0ff */
[----:B------:R-:W-:Y:S02]  /*01a0*/  @!P1 VIADD R19, R9, UR4 ;  /* 0x0000000409139c36 */ /* 0x000fe40008000000 */
[----:B------:R-:W1:Y:S01]  /*01b0*/  @!P0 LDC.64 R10, c[0x0][0x380] ;  /* 0x0000e000ff0a8b82 */ /* 0x000e620000000a00 */
[--C-:B------:R-:W-:Y:S02]  /*01c0*/  @!P0 IMAD R17, R17, UR11, R0.reuse ;  /* 0x0000000b11118c24 */ /* 0x100fe4000f8e0200 */
[----:B------:R-:W-:-:S05]  /*01d0*/  @!P1 IMAD R19, R19, UR11, R0 ;  /* 0x0000000b13139c24 */ /* 0x000fca000f8e0200 */
[----:B------:R-:W2:Y:S01]  /*01e0*/  @!P1 LDC.64 R4, c[0x0][0x380] ;  /* 0x0000e000ff049b82 */ /* 0x000ea20000000a00 */
[----:B0-----:R-:W-:-:S06]  /*01f0*/  @P2 IMAD.WIDE R12, R15, 0x2, R12 ;  /* 0x000000020f0c2825 */ /* 0x001fcc00078e020c */
[----:B----4-:R-:W3:Y:S01]  /*0200*/  @P2 LDG.E.U16 R12, desc[UR8][R12.64] ;  /* 0x000000080c0c2981 */ /* 0x010ee2000c1e1500 */
[----:B-1----:R-:W-:-:S06]  /*0210*/  @!P0 IMAD.WIDE R10, R17, 0x2, R10 ;  /* 0x00000002110a8825 */ /* 0x002fcc00078e020a */
[----:B------:R-:W4:Y:S01]  /*0220*/  @!P0 LDG.E.U16 R10, desc[UR8][R10.64] ;  /* 0x000000080a0a8981 */ /* 0x000f22000c1e1500 */
[----:B--2---:R-:W-:-:S06]  /*0230*/  @!P1 IMAD.WIDE R4, R19, 0x2, R4 ;  /* 0x0000000213049825 */ /* 0x004fcc00078e0204 */
[----:B------:R0:W2:Y:S01]  /*0240*/  @!P1 LDG.E.U16 R4, desc[UR8][R4.64] ;  /* 0x0000000804049981 */ /* 0x0000a2000c1e1500 */
[----:B------:R-:W1:Y:S01]  /*0250*/  @P2 S2R R15, SR_CgaCtaId ;  /* 0x00000000000f2919 */ /* 0x000e620000008800 */
[----:B------:R-:W0:Y:S01]  /*0260*/  @!P0 S2R R19, SR_CgaCtaId ;  /* 0x0000000000138919 */ /* 0x000e220000008800 */
[----:B------:R-:W5:Y:S01]  /*0270*/  @!P1 S2R R21, SR_CgaCtaId ;  /* 0x0000000000159919 */ /* 0x000f620000008800 */
[----:B------:R-:W-:Y:S02]  /*0280*/  @P2 MOV R8, 0x400 ;  /* 0x0000040000082802 */ /* 0x000fe40000000f00 */
[----:B------:R-:W-:Y:S01]  /*0290*/  @!P0 MOV R14, 0x400 ;  /* 0x00000400000e8802 */ /* 0x000fe20000000f00 */
[----:B------:R-:W-:Y:S01]  /*02a0*/  @!P1 IMAD R17, R7, UR7, R7 ;  /* 0x0000000707119c24 */ /* 0x000fe2000f8e0207 */
[----:B------:R-:W-:-:S03]  /*02b0*/  @!P1 MOV R16, 0x400 ;  /* 0x0000040000109802 */ /* 0x000fc60000000f00 */
[--C-:B------:R-:W-:Y:S01]  /*02c0*/  @!P1 IMAD.IADD R17, R17, 0x1, R2.reuse ;  /* 0x0000000111119824 */ /* 0x100fe200078e0202 */
[----:B-1----:R-:W-:Y:S01]  /*02d0*/  @P2 LEA R15, R15, R8, 0x18 ;  /* 0x000000080f0f2211 */ /* 0x002fe200078ec0ff */
[----:B------:R-:W-:Y:S01]  /*02e0*/  @P2 IMAD R8, R9, R7, R2 ;  /* 0x0000000709082224 */ /* 0x000fe200078e0202 */
[----:B0-----:R-:W-:Y:S02]  /*02f0*/  @!P0 LEA R5, R19, R14, 0x18 ;  /* 0x0000000e13058211 */ /* 0x001fe400078ec0ff */
[----:B-----5:R-:W-:-:S03]  /*0300*/  @!P1 LEA R16, R21, R16, 0x18 ;  /* 0x0000001015109211 */ /* 0x020fc600078ec0ff */
[----:B------:R-:W-:Y:S01]  /*0310*/  @!P0 IMAD R5, R2, 0x2, R5 ;  /* 0x0000000202058824 */ /* 0x000fe200078e0205 */
[----:B------:R-:W-:Y:S01]  /*0320*/  @P2 LEA R15, R8, R15, 0x1 ;  /* 0x0000000f080f2211 */ /* 0x000fe200078e08ff */
[----:B------:R-:W-:-:S04]  /*0330*/  @!P1 IMAD R17, R17, 0x2, R16 ;  /* 0x0000000211119824 */ /* 0x000fc800078e0210 */
[----:B---3--:R0:W-:Y:S04]  /*0340*/  @P2 STS.U16 [R15], R12 ;  /* 0x0000000c0f002388 */ /* 0x0081e80000000400 */
[----:B----4-:R0:W-:Y:S04]  /*0350*/  @!P0 STS.U16 [R5], R10 ;  /* 0x0000000a05008388 */ /* 0x0101e80000000400 */
[----:B--2---:R0:W-:Y:S01]  /*0360*/  @!P1 STS.U16 [R17], R4 ;  /* 0x0000000411009388 */ /* 0x0041e20000000400 */
[----:B------:R-:W-:Y:S06]  /*0370*/  BAR.SYNC.DEFER_BLOCKING 0x0 ;  /* 0x0000000000007b1d */ /* 0x000fec0000010000 */
[----:B------:R-:W-:Y:S05]  /*0380*/  @!P2 EXIT ;  /* 0x000000000000a94d */ /* 0x000fea0003800000 */
[----:B------:R-:W1:Y:S01]  /*0390*/  S2UR UR5, SR_CgaCtaId ;  /* 0x00000000000579c3 */ /* 0x000e620000008800 */
[----:B------:R-:W-:Y:S01]  /*03a0*/  ISETP.NE.AND P0, PT, R3, UR6, PT ;  /* 0x0000000603007c0c */ /* 0x000fe2000bf05270 */
[----:B------:R-:W-:Y:S01]  /*03b0*/  UMOV UR4, 0x400 ;  /* 0x0000040000047882 */ /* 0x000fe20000000000 */
[----:B0-----:R-:W-:Y:S01]  /*03c0*/  SEL R4, R9, R6, !P3 ;  /* 0x0000000609047207 */ /* 0x001fe20005800000 */
[----:B------:R-:W-:-:S04]  /*03d0*/  IMAD R3, R3, UR11, R0 ;  /* 0x0000000b03037c24 */ /* 0x000fc8000f8e0200 */
[----:B------:R-:W-:-:S06]  /*03e0*/  IMAD R4, R4, R7, R2 ;  /* 0x0000000704047224 */ /* 0x000fcc00078e0202 */
[----:B------:R-:W-:-:S05]  /*03f0*/  @P0 IADD3 R9, PT, PT, R6, 0x2, RZ ;  /* 0x0000000206090810 */ /* 0x000fca0007ffe0ff */
[----:B------:R-:W-:Y:S01]  /*0400*/  IMAD R2, R9, R7, R2 ;  /* 0x0000000709027224 */ /* 0x000fe200078e0202 */
[----:B-1----:R-:W-:-:S06]  /*0410*/  ULEA UR4, UR5, UR4, 0x18 ;  /* 0x0000000405047291 */ /* 0x002fcc000f8ec0ff */
[----:B------:R-:W-:Y:S02]  /*0420*/  LEA R6, R4, UR4, 0x1 ;  /* 0x0000000404067c11 */ /* 0x000fe4000f8e08ff */
[----:B------:R-:W-:Y:S01]  /*0430*/  LEA R7, R2, UR4, 0x1 ;  /* 0x0000000402077c11 */ /* 0x000fe2000f8e08ff */
[----:B------:R-:W0:Y:S03]  /*0440*/  LDC.64 R4, c[0x0][0x388] ;  /* 0x0000e200ff047b82 */ /* 0x000e260000000a00 */
[----:B------:R-:W1:Y:S04]  /*0450*/  LDS.U16 R6, [R6] ;  /* 0x0000000006067984 */ /* 0x000e680000000400 */
[----:B------:R-:W2:Y:S01]  /*0460*/  LDS.U16 R7, [R7] ;  /* 0x0000000007077984 */ /* 0x000ea20000000400 */
[----:B-1----:R-:W-:-:S05]  /*0470*/  IMAD.MOV R2, RZ, RZ, -R6 ;  /* 0x000000ffff027224 */ /* 0x002fca00078e0a06 */
[----:B------:R-:W-:Y:S01]  /*0480*/  PRMT R0, R2, 0x7710, RZ ;  /* 0x0000771002007816 */ /* 0x000fe200000000ff */
[----:B0-----:R-:W-:-:S03]  /*0490*/  IMAD.WIDE R2, R3, 0x2, R4 ;  /* 0x0000000203027825 */ /* 0x001fc600078e0204 */
[----:B--2---:R-:W-:-:S05]  /*04a0*/  IADD3 R5, PT, PT, R7, R0, RZ ;  /* 0x0000000007057210 */ /* 0x004fca0007ffe0ff */
[----:B------:R-:W-:Y:S01]  /*04b0*/  STG.E.U16 desc[UR8][R2.64], R5 ;  /* 0x0000000502007986 */ /* 0x000fe2000c101508 */
[----:B------:R-:W-:Y:S05]  /*04c0*/  EXIT ;  /* 0x000000000000794d */ /* 0x000fea0003800000 */
.L_x_0:
[----:B------:R-:W-:-:S00]  /*04d0*/  BRA `(.L_x_0) ;  /* 0xfffffffc00fc7947 */ /* 0x000fc0000383ffff */
[----:B------:R-:W-:-:S00]  /*04e0*/  NOP ;  /* 0x0000000000007918 */ /* 0x000fc00000000000 */
        /* <DEDUP_REMOVED lines=9> */
.L_x_41:


//--------------------- .text._Z17derivativeXKernelPsS_ii --------------------------
	.section	.text._Z17derivativeXKernelPsS_ii,"ax",@progbits
	.align	128
        .global         _Z17derivativeXKernelPsS_ii
        .type           _Z17derivativeXKernelPsS_ii,@function
        .size           _Z17derivativeXKernelPsS_ii,(.L_x_42 - _Z17derivativeXKernelPsS_ii)
        .other          _Z17derivativeXKernelPsS_ii,@"STO_CUDA_ENTRY STV_DEFAULT"
_Z17derivativeXKernelPsS_ii:
.text._Z17derivativeXKernelPsS_ii:
[----:B------:R-:W-:Y:S01]  /*0000*/  LDC R1, c[0x0][0x37c] ;  /* 0x0000df00ff017b82 */ /* 0x000fe20000000800 */
[----:B------:R-:W0:Y:S07]  /*0010*/  S2R R2, SR_TID.Y ;  /* 0x0000000000027919 */ /* 0x000e2e0000002200 */
[----:B------:R-:W1:Y:S01]  /*0020*/  LDC R4, c[0x0][0x360] ;  /* 0x0000d800ff047b82 */ /* 0x000e620000000800 */
[----:B------:R-:W2:Y:S01]  /*0030*/  LDCU.64 UR10, c[0x0][0x390] ;  /* 0x00007200ff0a77ac */ /* 0x000ea20008000a00 */
[----:B------:R-:W3:Y:S01]  /*0040*/  S2R R5, SR_TID.X ;  /* 0x0000000000057919 */ /* 0x000ee20000002100 */
[----:B------:R-:W4:Y:S05]  /*0050*/  LDCU.64 UR8, c[0x0][0x358] ;  /* 0x00006b00ff0877ac */ /* 0x000f2a0008000a00 */
[----:B------:R-:W0:Y:S08]  /*0060*/  S2UR UR5, SR_CTAID.Y ;  /* 0x00000000000579c3 */ /* 0x000e300000002600 */
[----:B------:R-:W0:Y:S01]  /*0070*/  LDC R9, c[0x0][0x364] ;  /* 0x0000d900ff097b82 */ /* 0x000e220000000800 */
[----:B--2---:R-:W-:-:S07]  /*0080*/  UIADD3 UR6, UPT, UPT, UR11, -0x1, URZ ;  /* 0xffffffff0b067890 */ /* 0x004fce000fffe0ff */
[----:B------:R-:W3:Y:S01]  /*0090*/  S2UR UR4, SR_CTAID.X ;  /* 0x00000000000479c3 */ /* 0x000ee20000002500 */
[----:B-1----:R-:W-:Y:S02]  /*00a0*/  VIADD R8, R4, 0xffffffff ;  /* 0xffffffff04087836 */ /* 0x002fe40000000000 */
[----:B0-----:R-:W-:-:S04]  /*00b0*/  IMAD R9, R9, UR5, R2 ;  /* 0x0000000509097c24 */ /* 0x001fc8000f8e0202 */
[C---:B------:R-:W-:Y:S01]  /*00c0*/  IMAD R3, R9.reuse, UR11, RZ ;  /* 0x0000000b09037c24 */ /* 0x040fe2000f8e02ff */
[C---:B------:R-:W-:Y:S02]  /*00d0*/  ISETP.GE.AND P0, PT, R9.reuse, UR10, PT ;  /* 0x0000000a09007c0c */ /* 0x040fe4000bf06270 */
[----:B------:R-:W-:Y:S01]  /*00e0*/  ISETP.GE.AND P2, PT, R9, UR10, PT ;  /* 0x0000000a09007c0c */ /* 0x000fe2000bf46270 */
[----:B---3--:R-:W-:Y:S01]  /*00f0*/  IMAD R0, R4, UR4, R5 ;  /* 0x0000000404007c24 */ /* 0x008fe2000f8e0205 */
[----:B------:R-:W0:Y:S04]  /*0100*/  LDCU.64 UR4, c[0x0][0x380] ;  /* 0x00007000ff0477ac */ /* 0x000e280008000a00 */
[C---:B------:R-:W-:Y:S02]  /*0110*/  ISETP.LT.AND P0, PT, R0.reuse, UR11, !P0 ;  /* 0x0000000b00007c0c */ /* 0x040fe4000c701270 */
[----:B------:R-:W-:-:S02]  /*0120*/  ISETP.GE.AND P1, PT, R0, 0x1, PT ;  /* 0x000000010000780c */ /* 0x000fc40003f26270 */
[C---:B------:R-:W-:Y:S02]  /*0130*/  ISETP.GE.OR P2, PT, R0.reuse, UR6, P2 ;  /* 0x0000000600007c0c */ /* 0x040fe40009746670 */
[----:B------:R-:W-:Y:S02]  /*0140*/  ISETP.NE.OR P1, PT, R5, RZ, !P1 ;  /* 0x000000ff0500720c */ /* 0x000fe40004f25670 */
[--C-:B------:R-:W-:Y:S02]  /*0150*/  SHF.R.S32.HI R10, RZ, 0x1f, R0.reuse ;  /* 0x0000001fff0a7819 */ /* 0x100fe40000011400 */
[----:B------:R-:W-:Y:S02]  /*0160*/  IADD3 R11, P3, PT, R0, R3, RZ ;  /* 0x00000003000b7210 */ /* 0x000fe40007f7e0ff */
[----:B------:R-:W-:Y:S01]  /*0170*/  ISETP.GE.OR P1, PT, R9, UR10, P1 ;  /* 0x0000000a09007c0c */ /* 0x000fe20008f26670 */
[----:B------:R-:W1:Y:S01]  /*0180*/  @P0 LDC.64 R6, c[0x0][0x380] ;  /* 0x0000e000ff060b82 */ /* 0x000e620000000a00 */
[----:B------:R-:W-:Y:S01]  /*0190*/  ISETP.NE.OR P2, PT, R5, R8, P2 ;  /* 0x000000080500720c */ /* 0x000fe20001745670 */
[----:B------:R-:W-:Y:S01]  /*01a0*/  @P0 IMAD R9, R9, UR11, R0 ;  /* 0x0000000b09090c24 */ /* 0x000fe2000f8e0200 */
[----:B------:R-:W-:-:S02]  /*01b0*/  LEA.HI.X.SX32 R10, R3, R10, 0x1, P3 ;  /* 0x0000000a030a7211 */ /* 0x000fc400018f0eff */
[----:B0-----:R-:W-:Y:S01]  /*01c0*/  LEA R8, P3, R11, UR4, 0x1 ;  /* 0x000000040b087c11 */ /* 0x001fe2000f8608ff */
[----:B-1----:R-:W-:-:S03]  /*01d0*/  @P0 IMAD.WIDE R6, R9, 0x2, R6 ;  /* 0x0000000209060825 */ /* 0x002fc600078e0206 */
[----:B------:R-:W-:-:S03]  /*01e0*/  LEA.HI.X R9, R11, UR5, R10, 0x1, P3 ;  /* 0x000000050b097c11 */ /* 0x000fc600098f0c0a */
[----:B----4-:R0:W2:Y:S04]  /*01f0*/  @P0 LDG.E.U16 R6, desc[UR8][R6.64] ;  /* 0x0000000806060981 */ /* 0x0100a8000c1e1500 */
[----:B------:R-:W3:Y:S04]  /*0200*/  @!P1 LDG.E.U16 R12, desc[UR8][R8.64+-0x2] ;  /* 0xfffffe08080c9981 */ /* 0x000ee8000c1e1500 */
[----:B------:R1:W4:Y:S01]  /*0210*/  @!P2 LDG.E.U16 R13, desc[UR8][R8.64+0x2] ;  /* 0x00000208080da981 */ /* 0x000322000c1e1500 */
[----:B------:R-:W-:Y:S01]  /*0220*/  @!P1 MOV R14, 0x400 ;  /* 0x00000400000e9802 */ /* 0x000fe20000000f00 */
[----:B------:R-:W-:Y:S01]  /*0230*/  VIADD R11, R4, 0x2 ;  /* 0x00000002040b7836 */ /* 0x000fe20000000000 */
[----:B------:R-:W-:Y:S01]  /*0240*/  @P0 MOV R10, 0x400 ;  /* 0x00000400000a0802 */ /* 0x000fe20000000f00 */
[----:B------:R-:W5:Y:S02]  /*0250*/  @!P1 S2R R17, SR_CgaCtaId ;  /* 0x0000000000119919 */ /* 0x000f640000008800 */
[CC--:B0-----:R-:W-:Y:S01]  /*0260*/  @P0 IMAD R7, R11.reuse, R2.reuse, R5 ;  /* 0x000000020b070224 */ /* 0x0c1fe200078e0205 */
[----:B------:R-:W0:Y:S01]  /*0270*/  @P0 S2R R15, SR_CgaCtaId ;  /* 0x00000000000f0919 */ /* 0x000e220000008800 */
[----:B------:R-:W-:-:S02]  /*0280*/  @!P2 IMAD R4, R11, R2, R4 ;  /* 0x000000020b04a224 */ /* 0x000fc400078e0204 */
[----:B-1----:R-:W-:Y:S01]  /*0290*/  @!P1 IMAD R8, R11, R2, RZ ;  /* 0x000000020b089224 */ /* 0x002fe200078e02ff */
[----:B------:R-:W1:Y:S01]  /*02a0*/  @!P2 S2R R19, SR_CgaCtaId ;  /* 0x000000000013a919 */ /* 0x000e620000008800 */
[----:B-----5:R-:W-:Y:S02]  /*02b0*/  @!P1 LEA R17, R17, R14, 0x18 ;  /* 0x0000000e11119211 */ /* 0x020fe400078ec0ff */
[----:B------:R-:W-:Y:S02]  /*02c0*/  @!P2 MOV R14, 0x400 ;  /* 0x00000400000ea802 */ /* 0x000fe40000000f00 */
[----:B0-----:R-:W-:Y:S01]  /*02d0*/  @P0 LEA R10, R15, R10, 0x18 ;  /* 0x0000000a0f0a0211 */ /* 0x001fe200078ec0ff */
[----:B------:R-:W-:Y:S01]  /*02e0*/  @!P1 IMAD R9, R8, 0x2, R17 ;  /* 0x0000000208099824 */ /* 0x000fe200078e0211 */
[----:B-1----:R-:W-:-:S03]  /*02f0*/  @!P2 LEA R19, R19, R14, 0x18 ;  /* 0x0000000e1313a211 */ /* 0x002fc600078ec0ff */
[----:B------:R-:W-:Y:S02]  /*0300*/  @P0 IMAD R7, R7, 0x2, R10 ;  /* 0x0000000207070824 */ /* 0x000fe400078e020a */
[----:B------:R-:W-:-:S03]  /*0310*/  @!P2 IMAD R4, R4, 0x2, R19 ;  /* 0x000000020404a824 */ /* 0x000fc600078e0213 */
[----:B--2---:R0:W-:Y:S04]  /*0320*/  @P0 STS.U16 [R7+0x2], R6 ;  /* 0x0000020607000388 */ /* 0x0041e80000000400 */
[----:B---3--:R0:W-:Y:S04]  /*0330*/  @!P1 STS.U16 [R9], R12 ;  /* 0x0000000c09009388 */ /* 0x0081e80000000400 */
[----:B----4-:R0:W-:Y:S01]  /*0340*/  @!P2 STS.U16 [R4+0x2], R13 ;  /* 0x0000020d0400a388 */ /* 0x0101e20000000400 */
[----:B------:R-:W-:Y:S06]  /*0350*/  BAR.SYNC.DEFER_BLOCKING 0x0 ;  /* 0x0000000000007b1d */ /* 0x000fec0000010000 */
[----:B------:R-:W-:Y:S05]  /*0360*/  @!P0 EXIT ;  /* 0x000000000000894d */ /* 0x000fea0003800000 */
[----:B------:R-:W1:Y:S01]  /*0370*/  S2UR UR5, SR_CgaCtaId ;  /* 0x00000000000579c3 */ /* 0x000e620000008800 */
[----:B0-----:R-:W-:Y:S01]  /*0380*/  VIADD R4, R5, 0x1 ;  /* 0x0000000105047836 */ /* 0x001fe20000000000 */
[C---:B------:R-:W-:Y:S01]  /*0390*/  ISETP.NE.AND P0, PT, R0.reuse, RZ, PT ;  /* 0x000000ff0000720c */ /* 0x040fe20003f05270 */
[----:B------:R-:W-:Y:S01]  /*03a0*/  UMOV UR4, 0x400 ;  /* 0x0000040000047882 */ /* 0x000fe20000000000 */
[C---:B------:R-:W-:Y:S01]  /*03b0*/  ISETP.NE.AND P1, PT, R0.reuse, UR6, PT ;  /* 0x0000000600007c0c */ /* 0x040fe2000bf25270 */
[----:B------:R-:W-:Y:S01]  /*03c0*/  IMAD.IADD R3, R0, 0x1, R3 ;  /* 0x0000000100037824 */ /* 0x000fe200078e0203 */
[C---:B------:R-:W-:Y:S02]  /*03d0*/  SEL R5, R4.reuse, R5, !P0 ;  /* 0x0000000504057207 */ /* 0x040fe40004000000 */
[C---:B------:R-:W-:Y:S02]  /*03e0*/  SEL R6, R4.reuse, RZ, P1 ;  /* 0x000000ff04067207 */ /* 0x040fe40000800000 */
[----:B------:R-:W-:Y:S01]  /*03f0*/  SEL R7, R4, 0x1, !P1 ;  /* 0x0000000104077807 */ /* 0x000fe20004800000 */
[----:B------:R-:W-:-:S02]  /*0400*/  IMAD R5, R11, R2, R5 ;  /* 0x000000020b057224 */ /* 0x000fc400078e0205 */
[----:B------:R-:W-:-:S04]  /*0410*/  IMAD R2, R11, R2, R6 ;  /* 0x000000020b027224 */ /* 0x000fc800078e0206 */
[----:B------:R-:W-:Y:S01]  /*0420*/  IMAD.IADD R2, R2, 0x1, R7 ;  /* 0x0000000102027824 */ /* 0x000fe200078e0207 */
        /* <DEDUP_REMOVED lines=8> */
[----:B0-----:R-:W-:-:S04]  /*04b0*/  IMAD.WIDE R2, R3, 0x2, R4 ;  /* 0x0000000203027825 */ /* 0x001fc800078e0204 */
[----:B--2---:R-:W-:-:S05]  /*04c0*/  IMAD.IADD R5, R7, 0x1, R0 ;  /* 0x0000000107057824 */ /* 0x004fca00078e0200 */
[----:B------:R-:W-:Y:S01]  /*04d0*/  STG.E.U16 desc[UR8][R2.64], R5 ;  /* 0x0000000502007986 */ /* 0x000fe2000c101508 */
[----:B------:R-:W-:Y:S05]  /*04e0*/  EXIT ;  /* 0x000000000000794d */ /* 0x000fea0003800000 */
.L_x_1:
        /* <DEDUP_REMOVED lines=9> */
.L_x_42:


//--------------------- .text._Z21gaussianSmoothYKernelPfPsiiS_i --------------------------
	.section	.text._Z21gaussianSmoothYKernelPfPsiiS_i,"ax",@progbits
	.align	128
        .global         _Z21gaussianSmoothYKernelPfPsiiS_i
        .type           _Z21gaussianSmoothYKernelPfPsiiS_i,@function
        .size           _Z21gaussianSmoothYKernelPfPsiiS_i,(.L_x_39 - _Z21gaussianSmoothYKernelPfPsiiS_i)
        .other          _Z21gaussianSmoothYKernelPfPsiiS_i,@"STO_CUDA_ENTRY STV_DEFAULT"
_Z21gaussianSmoothYKernelPfPsiiS_i:
.text._Z21gaussianSmoothYKernelPfPsiiS_i:
[----:B------:R-:W-:Y:S01]  /*0000*/  LDC R1, c[0x0][0x37c] ;  /* 0x0000df00ff017b82 */ /* 0x000fe20000000800 */
[----:B------:R-:W0:Y:S07]  /*0010*/  S2R R0, SR_TID.Y ;  /* 0x0000000000007919 */ /* 0x000e2e0000002200 */
[----:B------:R-:W1:Y:S01]  /*0020*/  LDC R4, c[0x0][0x360] ;  /* 0x0000d800ff047b82 */ /* 0x000e620000000800 */
[----:B------:R-:W2:Y:S01]  /*0030*/  LDCU.64 UR4, c[0x0][0x390] ;  /* 0x00007200ff0477ac */ /* 0x000ea20008000a00 */
[----:B------:R-:W1:Y:S06]  /*0040*/  S2R R5, SR_TID.X ;  /* 0x0000000000057919 */ /* 0x000e6c0000002100 */
[----:B------:R-:W0:Y:S08]  /*0050*/  S2UR UR7, SR_CTAID.Y ;  /* 0x00000000000779c3 */ /* 0x000e300000002600 */
[----:B------:R-:W0:Y:S01]  /*0060*/  LDC R3, c[0x0][0x364] ;  /* 0x0000d900ff037b82 */ /* 0x000e220000000800 */
[----:B--2---:R-:W-:-:S07]  /*0070*/  IMAD.U32 R27, RZ, RZ, UR5 ;  /* 0x00000005ff1b7e24 */ /* 0x004fce000f8e00ff */
[----:B------:R-:W1:Y:S01]  /*0080*/  S2UR UR6, SR_CTAID.X ;  /* 0x00000000000679c3 */ /* 0x000e620000002500 */
[----:B0-----:R-:W-:-:S05]  /*0090*/  IMAD R3, R3, UR7, R0 ;  /* 0x0000000703037c24 */ /* 0x001fca000f8e0200 */
[----:B------:R-:W-:Y:S01]  /*00a0*/  ISETP.GE.AND P0, PT, R3, UR4, PT ;  /* 0x0000000403007c0c */ /* 0x000fe2000bf06270 */
[----:B-1----:R-:W-:-:S05]  /*00b0*/  IMAD R4, R4, UR6, R5 ;  /* 0x0000000604047c24 */ /* 0x002fca000f8e0205 */
[----:B------:R-:W-:-:S13]  /*00c0*/  ISETP.GE.OR P0, PT, R4, R27, P0 ;  /* 0x0000001b0400720c */ /* 0x000fda0000706670 */
[----:B------:R-:W-:Y:S05]  /*00d0*/  @P0 EXIT ;  /* 0x000000000000094d */ /* 0x000fea0003800000 */
[----:B------:R-:W0:Y:S01]  /*00e0*/  LDC R6, c[0x0][0x3a0] ;  /* 0x0000e800ff067b82 */ /* 0x000e220000000800 */
[----:B------:R-:W1:Y:S01]  /*00f0*/  LDCU.64 UR6, c[0x0][0x358] ;  /* 0x00006b00ff0677ac */ /* 0x000e620008000a00 */
[----:B------:R-:W-:Y:S01]  /*0100*/  IMAD.MOV.U32 R0, RZ, RZ, RZ ;  /* 0x000000ffff007224 */ /* 0x000fe200078e00ff */
[----:B------:R-:W-:Y:S02]  /*0110*/  CS2R R8, SRZ ;  /* 0x0000000000087805 */ /* 0x000fe4000001ff00 */
[C---:B0-----:R-:W-:Y:S02]  /*0120*/  ISETP.GE.AND P0, PT, R6.reuse, -0x1, PT ;  /* 0xffffffff0600780c */ /* 0x041fe40003f06270 */
[----:B------:R-:W-:-:S11]  /*0130*/  LEA.HI R6, R6, R6, RZ, 0x1 ;  /* 0x0000000606067211 */ /* 0x000fd600078f08ff */
[----:B-1----:R-:W-:Y:S05]  /*0140*/  @!P0 BRA `(.L_x_2) ;  /* 0x0000000c00688947 */ /* 0x002fea0003800000 */
[----:B------:R-:W-:Y:S01]  /*0150*/  SHF.R.S32.HI R6, RZ, 0x1, R6 ;  /* 0x00000001ff067819 */ /* 0x000fe20000011406 */
[----:B------:R-:W-:Y:S02]  /*0160*/  IMAD.MOV.U32 R0, RZ, RZ, RZ ;  /* 0x000000ffff007224 */ /* 0x000fe400078e00ff */
[----:B------:R-:W-:Y:S01]  /*0170*/  IMAD.MOV.U32 R2, RZ, RZ, RZ ;  /* 0x000000ffff027224 */ /* 0x000fe200078e00ff */
[----:B------:R-:W-:Y:S02]  /*0180*/  IABS R5, R6 ;  /* 0x0000000600057213 */ /* 0x000fe40000000000 */
[C---:B------:R-:W-:Y:S02]  /*0190*/  IADD3 R24, PT, PT, -R6.reuse, RZ, RZ ;  /* 0x000000ff06187210 */ /* 0x040fe40007ffe1ff */
[----:B------:R-:W-:-:S04]  /*01a0*/  IADD3 R5, PT, PT, R6, R5, RZ ;  /* 0x0000000506057210 */ /* 0x000fc80007ffe0ff */
[C---:B------:R-:W-:Y:S01]  /*01b0*/  ISETP.GE.U32.AND P0, PT, R5.reuse, 0x7, PT ;  /* 0x000000070500780c */ /* 0x040fe20003f06070 */
[----:B------:R-:W-:-:S12]  /*01c0*/  VIADD R7, R5, 0x1 ;  /* 0x0000000105077836 */ /* 0x000fd80000000000 */
[----:B------:R-:W-:Y:S05]  /*01d0*/  @!P0 BRA `(.L_x_3) ;  /* 0x0000000400c08947 */ /* 0x000fea0003800000 */
[----:B------:R-:W-:Y:S01]  /*01e0*/  IMAD.IADD R11, R3, 0x1, -R6 ;  /* 0x00000001030b7824 */ /* 0x000fe200078e0a06 */
[----:B------:R-:W-:Y:S01]  /*01f0*/  LOP3.LUT R25, R7, 0xfffffff8, RZ, 0xc0, !PT ;  /* 0xfffffff807197812 */ /* 0x000fe200078ec0ff */
[----:B------:R-:W-:Y:S01]  /*0200*/  HFMA2 R0, -RZ, RZ, 0, 0 ;  /* 0x00000000ff007431 */ /* 0x000fe200000001ff */
[----:B------:R-:W-:Y:S01]  /*0210*/  IADD3 R24, PT, PT, -R6, 0x3, RZ ;  /* 0x0000000306187810 */ /* 0x000fe20007ffe1ff */
[C---:B------:R-:W-:Y:S01]  /*0220*/  IMAD R15, R11.reuse, R27, R27 ;  /* 0x0000001b0b0f7224 */ /* 0x040fe200078e021b */
[C---:B------:R-:W-:Y:S01]  /*0230*/  IADD3 R10, PT, PT, R11.reuse, 0x3, RZ ;  /* 0x000000030b0a7810 */ /* 0x040fe20007ffe0ff */
[C---:B------:R-:W-:Y:S01]  /*0240*/  VIADD R23, R11.reuse, 0x2 ;  /* 0x000000020b177836 */ /* 0x040fe20000000000 */
[C---:B------:R-:W-:Y:S01]  /*0250*/  IADD3 R20, PT, PT, R11.reuse, 0x6, RZ ;  /* 0x000000060b147810 */ /* 0x040fe20007ffe0ff */
[C---:B------:R-:W-:Y:S01]  /*0260*/  VIADD R12, R11.reuse, 0x4 ;  /* 0x000000040b0c7836 */ /* 0x040fe20000000000 */
[----:B------:R-:W-:Y:S01]  /*0270*/  IADD3 R8, PT, PT, R4, R15, RZ ;  /* 0x0000000f04087210 */ /* 0x000fe20007ffe0ff */
[C---:B------:R-:W-:Y:S01]  /*0280*/  VIADD R13, R11.reuse, 0x5 ;  /* 0x000000050b0d7836 */ /* 0x040fe20000000000 */
[----:B------:R-:W0:Y:S01]  /*0290*/  LDCU UR4, c[0x0][0x390] ;  /* 0x00007200ff0477ac */ /* 0x000e220008000800 */
[----:B------:R-:W-:-:S02]  /*02a0*/  VIADD R21, R11, 0x7 ;  /* 0x000000070b157836 */ /* 0x000fc40000000000 */
[----:B------:R-:W-:Y:S02]  /*02b0*/  IMAD.MOV.U32 R9, RZ, RZ, 0x3 ;  /* 0x00000003ff097424 */ /* 0x000fe400078e00ff */
[-CC-:B------:R-:W-:Y:S02]  /*02c0*/  IMAD R23, R23, R27.reuse, R4.reuse ;  /* 0x0000001b17177224 */ /* 0x180fe400078e0204 */
[-CC-:B------:R-:W-:Y:S02]  /*02d0*/  IMAD R10, R10, R27.reuse, R4.reuse ;  /* 0x0000001b0a0a7224 */ /* 0x180fe400078e0204 */
[-CC-:B------:R-:W-:Y:S02]  /*02e0*/  IMAD R12, R12, R27.reuse, R4.reuse ;  /* 0x0000001b0c0c7224 */ /* 0x180fe400078e0204 */
[-CC-:B------:R-:W-:Y:S02]  /*02f0*/  IMAD R13, R13, R27.reuse, R4.reuse ;  /* 0x0000001b0d0d7224 */ /* 0x180fe400078e0204 */
[----:B------:R-:W-:-:S02]  /*0300*/  IMAD R20, R20, R27, R4 ;  /* 0x0000001b14147224 */ /* 0x000fc400078e0204 */
[-CC-:B------:R-:W-:Y:S02]  /*0310*/  IMAD R21, R21, R27.reuse, R4.reuse ;  /* 0x0000001b15157224 */ /* 0x180fe400078e0204 */
[----:B------:R-:W-:Y:S02]  /*0320*/  IMAD R22, R11, R27, R4 ;  /* 0x0000001b0b167224 */ /* 0x000fe400078e0204 */
[----:B0-----:R-:W-:-:S07]  /*0330*/  IMAD.MOV R25, RZ, RZ, -R25 ;  /* 0x000000ffff197224 */ /* 0x001fce00078e0a19 */
.L_x_4:
[----:B------:R-:W-:Y:S01]  /*0340*/  ISETP.GE.AND P0, PT, R11, UR4, PT ;  /* 0x000000040b007c0c */ /* 0x000fe2000bf06270 */
[----:B------:R-:W0:Y:S01]  /*0350*/  LDC.64 R14, c[0x0][0x398] ;  /* 0x0000e600ff0e7b82 */ /* 0x000e220000000a00 */
[----:B------:R-:W-:Y:S02]  /*0360*/  VIADD R19, R9, 0xfffffffd ;  /* 0xfffffffd09137836 */ /* 0x000fe40000000000 */
[C---:B------:R-:W-:Y:S01]  /*0370*/  ISETP.LT.OR P0, PT, R11.reuse, RZ, P0 ;  /* 0x000000ff0b00720c */ /* 0x040fe20000701670 */
[----:B------:R-:W-:-:S12]  /*0380*/  VIADD R26, R11, 0x1 ;  /* 0x000000010b1a7836 */ /* 0x000fd80000000000 */
[----:B------:R-:W1:Y:S01]  /*0390*/  @!P0 LDC.64 R16, c[0x0][0x380] ;  /* 0x0000e000ff108b82 */ /* 0x000e620000000a00 */
[----:B------:R-:W-:-:S04]  /*03a0*/  ISETP.GE.AND P2, PT, R26, UR4, PT ;  /* 0x000000041a007c0c */ /* 0x000fc8000bf46270 */
[----:B------:R-:W-:Y:S01]  /*03b0*/  ISETP.LT.OR P2, PT, R26, RZ, P2 ;  /* 0x000000ff1a00720c */ /* 0x000fe20001741670 */
[----:B0-----:R-:W-:-:S05]  /*03c0*/  IMAD.WIDE R14, R19, 0x4, R14 ;  /* 0x00000004130e7825 */ /* 0x001fca00078e020e */
[----:B------:R-:W2:Y:S01]  /*03d0*/  @!P0 LDG.E R19, desc[UR6][R14.64] ;  /* 0x000000060e138981 */ /* 0x000ea2000c1e1900 */
[----:B-1----:R-:W-:Y:S01]  /*03e0*/  @!P0 IMAD.WIDE R16, R22, 0x4, R16 ;  /* 0x0000000416108825 */ /* 0x002fe200078e0210 */
[----:B------:R-:W-:-:S05]  /*03f0*/  IADD3 R26, PT, PT, R11, 0x2, RZ ;  /* 0x000000020b1a7810 */ /* 0x000fca0007ffe0ff */
[----:B------:R-:W3:Y:S04]  /*0400*/  @!P2 LDG.E R27, desc[UR6][R14.64+0x4] ;  /* 0x000004060e1ba981 */ /* 0x000ee8000c1e1900 */
[----:B------:R0:W4:Y:S02]  /*0410*/  @!P0 LDG.E R18, desc[UR6][R16.64] ;  /* 0x0000000610128981 */ /* 0x000124000c1e1900 */
[----:B0-----:R-:W0:Y:S01]  /*0420*/  @!P2 LDC.64 R16, c[0x0][0x380] ;  /* 0x0000e000ff10ab82 */ /* 0x001e220000000a00 */
[----:B------:R-:W-:-:S04]  /*0430*/  ISETP.GE.AND P1, PT, R26, UR4, PT ;  /* 0x000000041a007c0c */ /* 0x000fc8000bf26270 */
[----:B------:R-:W-:-:S13]  /*0440*/  ISETP.LT.OR P1, PT, R26, RZ, P1 ;  /* 0x000000ff1a00720c */ /* 0x000fda0000f21670 */
[----:B------:R-:W5:Y:S01]  /*0450*/  @!P1 LDG.E R26, desc[UR6][R14.64+0x8] ;  /* 0x000008060e1a9981 */ /* 0x000f62000c1e1900 */
[----:B0-----:R-:W-:Y:S02]  /*0460*/  @!P2 IMAD.WIDE R28, R8, 0x4, R16 ;  /* 0x00000004081ca825 */ /* 0x001fe400078e0210 */
[----:B------:R-:W0:Y:S04]  /*0470*/  @!P1 LDC.64 R16, c[0x0][0x380] ;  /* 0x0000e000ff109b82 */ /* 0x000e280000000a00 */
[----:B------:R-:W5:Y:S01]  /*0480*/  @!P2 LDG.E R29, desc[UR6][R28.64] ;  /* 0x000000061c1da981 */ /* 0x000f62000c1e1900 */
[----:B0-----:R-:W-:-:S06]  /*0490*/  @!P1 IMAD.WIDE R16, R23, 0x4, R16 ;  /* 0x0000000417109825 */ /* 0x001fcc00078e0210 */
[----:B------:R-:W5:Y:S01]  /*04a0*/  @!P1 LDG.E R17, desc[UR6][R16.64] ;  /* 0x0000000610119981 */ /* 0x000f62000c1e1900 */
[----:B--2---:R-:W-:Y:S01]  /*04b0*/  @!P0 FADD R0, R0, R19 ;  /* 0x0000001300008221 */ /* 0x004fe20000000000 */
[----:B----4-:R-:W-:Y:S01]  /*04c0*/  @!P0 FFMA R2, R18, R19, R2 ;  /* 0x0000001312028223 */ /* 0x010fe20000000002 */
[----:B------:R-:W-:-:S05]  /*04d0*/  VIADD R18, R11, 0x3 ;  /* 0x000000030b127836 */ /* 0x000fca0000000000 */
[----:B------:R-:W-:-:S04]  /*04e0*/  ISETP.GE.AND P0, PT, R18, UR4, PT ;  /* 0x0000000412007c0c */ /* 0x000fc8000bf06270 */
[----:B------:R-:W-:Y:S01]  /*04f0*/  ISETP.LT.OR P0, PT, R18, RZ, P0 ;  /* 0x000000ff1200720c */ /* 0x000fe20000701670 */
[----:B---3--:R-:W-:-:S12]  /*0500*/  @!P2 FADD R0, R0, R27 ;  /* 0x0000001b0000a221 */ /* 0x008fd80000000000 */
[----:B------:R-:W0:Y:S01]  /*0510*/  @!P0 LDC.64 R18, c[0x0][0x380] ;  /* 0x0000e000ff128b82 */ /* 0x000e220000000a00 */
[----:B-----5:R-:W-:Y:S01]  /*0520*/  @!P2 FFMA R2, R29, R27, R2 ;  /* 0x0000001b1d02a223 */ /* 0x020fe20000000002 */
[----:B------:R-:W-:-:S05]  /*0530*/  VIADD R27, R11, 0x4 ;  /* 0x000000040b1b7836 */ /* 0x000fca0000000000 */
[----:B------:R-:W-:-:S04]  /*0540*/  ISETP.GE.AND P2, PT, R27, UR4, PT ;  /* 0x000000041b007c0c */ /* 0x000fc8000bf46270 */
[----:B------:R-:W-:Y:S01]  /*0550*/  ISETP.LT.OR P2, PT, R27, RZ, P2 ;  /* 0x000000ff1b00720c */ /* 0x000fe20001741670 */
[----:B0-----:R-:W-:-:S06]  /*0560*/  @!P0 IMAD.WIDE R28, R10, 0x4, R18 ;  /* 0x000000040a1c8825 */ /* 0x001fcc00078e0212 */
[----:B------:R-:W2:Y:S06]  /*0570*/  @!P0 LDG.E R29, desc[UR6][R28.64] ;  /* 0x000000061c1d8981 */ /* 0x000eac000c1e1900 */
[----:B------:R-:W0:Y:S01]  /*0580*/  @!P2 LDC.64 R18, c[0x0][0x380] ;  /* 0x0000e000ff12ab82 */ /* 0x000e220000000a00 */
[----:B------:R-:W3:Y:S01]  /*0590*/  @!P2 LDG.E R27, desc[UR6][R14.64+0x10] ;  /* 0x000010060e1ba981 */ /* 0x000ee2000c1e1900 */
[----:B------:R-:W-:-:S03]  /*05a0*/  @!P1 FFMA R2, R17, R26, R2 ;  /* 0x0000001a11029223 */ /* 0x000fc60000000002 */
[----:B------:R-:W2:Y:S01]  /*05b0*/  @!P0 LDG.E R17, desc[UR6][R14.64+0xc] ;  /* 0x00000c060e118981 */ /* 0x000ea2000c1e1900 */
[----:B0-----:R-:W-:-:S06]  /*05c0*/  @!P2 IMAD.WIDE R18, R12, 0x4, R18 ;  /* 0x000000040c12a825 */ /* 0x001fcc00078e0212 */
[----:B------:R-:W4:Y:S01]  /*05d0*/  @!P2 LDG.E R19, desc[UR6][R18.64] ;  /* 0x000000061213a981 */ /* 0x000f22000c1e1900 */
[----:B------:R-:W-:Y:S01]  /*05e0*/  IADD3 R16, PT, PT, R11, 0x5, RZ ;  /* 0x000000050b107810 */ /* 0x000fe20007ffe0ff */
[----:B------:R-:W-:-:S03]  /*05f0*/  @!P1 FADD R0, R0, R26 ;  /* 0x0000001a00009221 */ /* 0x000fc60000000000 */
[----:B------:R-:W-:-:S04]  /*0600*/  ISETP.GE.AND P1, PT, R16, UR4, PT ;  /* 0x0000000410007c0c */ /* 0x000fc8000bf26270 */
[----:B------:R-:W-:Y:S01]  /*0610*/  ISETP.LT.OR P1, PT, R16, RZ, P1 ;  /* 0x000000ff1000720c */ /* 0x000fe20000f21670 */
[C---:B------:R-:W-:Y:S02]  /*0620*/  VIADD R16, R11.reuse, 0x6 ;  /* 0x000000060b107836 */ /* 0x040fe40000000000 */
[----:B------:R-:W-:-:S03]  /*0630*/  VIADD R26, R11, 0x7 ;  /* 0x000000070b1a7836 */ /* 0x000fc60000000000 */
[----:B------:R-:W-:-:S04]  /*0640*/  ISETP.GE.AND P3, PT, R16, UR4, PT ;  /* 0x0000000410007c0c */ /* 0x000fc8000bf66270 */
[----:B------:R-:W-:-:S13]  /*0650*/  ISETP.LT.OR P3, PT, R16, RZ, P3 ;  /* 0x000000ff1000720c */ /* 0x000fda0001f61670 */
[----:B------:R-:W5:Y:S01]  /*0660*/  @!P3 LDG.E R28, desc[UR6][R14.64+0x18] ;  /* 0x000018060e1cb981 */ /* 0x000f62000c1e1900 */
[----:B--2---:R-:W-:Y:S01]  /*0670*/  @!P0 FFMA R2, R29, R17, R2 ;  /* 0x000000111d028223 */ /* 0x004fe20000000002 */
[----:B------:R-:W-:Y:S01]  /*0680*/  @!P0 FADD R0, R0, R17 ;  /* 0x0000001100008221 */ /* 0x000fe20000000000 */
[C---:B------:R-:W-:Y:S01]  /*0690*/  ISETP.GE.AND P0, PT, R26.reuse, UR4, PT ;  /* 0x000000041a007c0c */ /* 0x040fe2000bf06270 */
[----:B------:R-:W0:Y:S01]  /*06a0*/  @!P3 LDC.64 R16, c[0x0][0x380] ;  /* 0x0000e000ff10bb82 */ /* 0x000e220000000a00 */
[----:B------:R-:W2:Y:S02]  /*06b0*/  @!P1 LDG.E R29, desc[UR6][R14.64+0x14] ;  /* 0x000014060e1d9981 */ /* 0x000ea4000c1e1900 */
[----:B------:R-:W-:Y:S01]  /*06c0*/  ISETP.LT.OR P0, PT, R26, RZ, P0 ;  /* 0x000000ff1a00720c */ /* 0x000fe20000701670 */
[----:B---3--:R-:W-:Y:S01]  /*06d0*/  @!P2 FADD R0, R0, R27 ;  /* 0x0000001b0000a221 */ /* 0x008fe20000000000 */
[----:B----4-:R-:W-:-:S03]  /*06e0*/  @!P2 FFMA R2, R19, R27, R2 ;  /* 0x0000001b1302a223 */ /* 0x010fc60000000002 */
[----:B------:R-:W1:Y:S08]  /*06f0*/  @!P1 LDC.64 R18, c[0x0][0x380] ;  /* 0x0000e000ff129b82 */ /* 0x000e700000000a00 */
[----:B------:R-:W3:Y:S01]  /*0700*/  @!P0 LDC.64 R26, c[0x0][0x380] ;  /* 0x0000e000ff1a8b82 */ /* 0x000ee20000000a00 */
[----:B0-----:R-:W-:-:S06]  /*0710*/  @!P3 IMAD.WIDE R16, R20, 0x4, R16 ;  /* 0x000000041410b825 */ /* 0x001fcc00078e0210 */
[----:B------:R-:W4:Y:S01]  /*0720*/  @!P3 LDG.E R17, desc[UR6][R16.64] ;  /* 0x000000061011b981 */ /* 0x000f22000c1e1900 */
[----:B-1----:R-:W-:-:S03]  /*0730*/  @!P1 IMAD.WIDE R18, R13, 0x4, R18 ;  /* 0x000000040d129825 */ /* 0x002fc600078e0212 */
[----:B------:R-:W4:Y:S04]  /*0740*/  @!P0 LDG.E R16, desc[UR6][R14.64+0x1c] ;  /* 0x00001c060e108981 */ /* 0x000f28000c1e1900 */
[----:B------:R-:W4:Y:S01]  /*0750*/  @!P1 LDG.E R19, desc[UR6][R18.64] ;  /* 0x0000000612139981 */ /* 0x000f22000c1e1900 */
[----:B---3--:R-:W-:-:S06]  /*0760*/  @!P0 IMAD.WIDE R26, R21, 0x4, R26 ;  /* 0x00000004151a8825 */ /* 0x008fcc00078e021a */
[----:B------:R0:W3:Y:S01]  /*0770*/  @!P0 LDG.E R26, desc[UR6][R26.64] ;  /* 0x000000061a1a8981 */ /* 0x0000e2000c1e1900 */
[----:B------:R-:W-:Y:S01]  /*0780*/  IADD3 R25, PT, PT, R25, 0x8, RZ ;  /* 0x0000000819197810 */ /* 0x000fe20007ffe0ff */
[----:B0-----:R-:W0:Y:S01]  /*0790*/  LDC R27, c[0x0][0x394] ;  /* 0x0000e500ff1b7b82 */ /* 0x001e220000000800 */
[----:B------:R-:W-:Y:S01]  /*07a0*/  VIADD R24, R24, 0x8 ;  /* 0x0000000818187836 */ /* 0x000fe20000000000 */
[----:B------:R-:W-:Y:S01]  /*07b0*/  IADD3 R11, PT, PT, R11, 0x8, RZ ;  /* 0x000000080b0b7810 */ /* 0x000fe20007ffe0ff */
[----:B------:R-:W-:Y:S02]  /*07c0*/  VIADD R9, R9, 0x8 ;  /* 0x0000000809097836 */ /* 0x000fe40000000000 */
[C---:B0-----:R-:W-:Y:S01]  /*07d0*/  IMAD R8, R27.reuse, 0x8, R8 ;  /* 0x000000081b087824 */ /* 0x041fe200078e0208 */
[C---:B------:R-:W-:Y:S01]  /*07e0*/  LEA R10, R27.reuse, R10, 0x3 ;  /* 0x0000000a1b0a7211 */ /* 0x040fe200078e18ff */
[C---:B------:R-:W-:Y:S01]  /*07f0*/  IMAD R23, R27.reuse, 0x8, R23 ;  /* 0x000000081b177824 */ /* 0x040fe200078e0217 */
[C---:B------:R-:W-:Y:S01]  /*0800*/  LEA R20, R27.reuse, R20, 0x3 ;  /* 0x000000141b147211 */ /* 0x040fe200078e18ff */
[----:B------:R-:W-:-:S02]  /*0810*/  IMAD R12, R27, 0x8, R12 ;  /* 0x000000081b0c7824 */ /* 0x000fc400078e020c */
[C---:B------:R-:W-:Y:S02]  /*0820*/  IMAD R13, R27.reuse, 0x8, R13 ;  /* 0x000000081b0d7824 */ /* 0x040fe400078e020d */
[C---:B------:R-:W-:Y:S02]  /*0830*/  IMAD R21, R27.reuse, 0x8, R21 ;  /* 0x000000081b157824 */ /* 0x040fe400078e0215 */
[----:B------:R-:W-:Y:S02]  /*0840*/  IMAD R22, R27, 0x8, R22 ;  /* 0x000000081b167824 */ /* 0x000fe400078e0216 */
[----:B--2---:R-:W-:-:S04]  /*0850*/  @!P1 FADD R0, R0, R29 ;  /* 0x0000001d00009221 */ /* 0x004fc80000000000 */
[----:B-----5:R-:W-:Y:S01]  /*0860*/  @!P3 FADD R0, R0, R28 ;  /* 0x0000001c0000b221 */ /* 0x020fe20000000000 */
[----:B----4-:R-:W-:-:S04]  /*0870*/  @!P1 FFMA R2, R19, R29, R2 ;  /* 0x0000001d13029223 */ /* 0x010fc80000000002 */
[----:B------:R-:W-:Y:S01]  /*0880*/  @!P3 FFMA R2, R17, R28, R2 ;  /* 0x0000001c1102b223 */ /* 0x000fe20000000002 */
[----:B------:R-:W-:-:S03]  /*0890*/  @!P0 FADD R0, R0, R16 ;  /* 0x0000001000008221 */ /* 0x000fc60000000000 */
[----:B---3--:R-:W-:Y:S01]  /*08a0*/  @!P0 FFMA R2, R26, R16, R2 ;  /* 0x000000101a028223 */ /* 0x008fe20000000002 */
[----:B------:R-:W-:-:S13]  /*08b0*/  ISETP.NE.AND P0, PT, R25, RZ, PT ;  /* 0x000000ff1900720c */ /* 0x000fda0003f05270 */
[----:B------:R-:W-:Y:S05]  /*08c0*/  @P0 BRA `(.L_x_4) ;  /* 0xfffffff8009c0947 */ /* 0x000fea000383ffff */
[----:B------:R-:W-:-:S07]  /*08d0*/  IADD3 R24, PT, PT, R24, -0x3, RZ ;  /* 0xfffffffd18187810 */ /* 0x000fce0007ffe0ff */
.L_x_3:
[----:B------:R-:W-:-:S13]  /*08e0*/  LOP3.LUT P0, R8, R7, 0x7, RZ, 0xc0, !PT ;  /* 0x0000000707087812 */ /* 0x000fda000780c0ff */
[----:B------:R-:W-:Y:S05]  /*08f0*/  @!P0 BRA `(.L_x_5) ;  /* 0x0000000400748947 */ /* 0x000fea0003800000 */
[----:B------:R-:W-:Y:S02]  /*0900*/  ISETP.GE.U32.AND P0, PT, R8, 0x4, PT ;  /* 0x000000040800780c */ /* 0x000fe40003f06070 */
[----:B------:R-:W-:-:S11]  /*0910*/  LOP3.LUT P3, R7, R7, 0x3, RZ, 0xc0, !PT ;  /* 0x0000000307077812 */ /* 0x000fd6000786c0ff */
[----:B------:R-:W-:Y:S05]  /*0920*/  @!P0 BRA `(.L_x_6) ;  /* 0x0000000000b08947 */ /* 0x000fea0003800000 */
[----:B------:R-:W-:Y:S01]  /*0930*/  IMAD.IADD R23, R3, 0x1, R24 ;  /* 0x0000000103177824 */ /* 0x000fe200078e0218 */
[----:B------:R-:W0:Y:S01]  /*0940*/  LDC.64 R14, c[0x0][0x398] ;  /* 0x0000e600ff0e7b82 */ /* 0x000e220000000a00 */
[----:B------:R-:W-:Y:S02]  /*0950*/  IMAD.IADD R21, R24, 0x1, R6 ;  /* 0x0000000118157824 */ /* 0x000fe400078e0206 */
[C---:B------:R-:W-:Y:S01]  /*0960*/  VIADD R20, R23.reuse, 0x1 ;  /* 0x0000000117147836 */ /* 0x040fe20000000000 */
[C---:B------:R-:W-:Y:S01]  /*0970*/  ISETP.GE.AND P0, PT, R23.reuse, UR4, PT ;  /* 0x0000000417007c0c */ /* 0x040fe2000bf06270 */
[C---:B------:R-:W-:Y:S01]  /*0980*/  VIADD R18, R23.reuse, 0x3 ;  /* 0x0000000317127836 */ /* 0x040fe20000000000 */
[C---:B------:R-:W-:Y:S02]  /*0990*/  IADD3 R19, PT, PT, R23.reuse, 0x2, RZ ;  /* 0x0000000217137810 */ /* 0x040fe40007ffe0ff */
[----:B------:R-:W-:Y:S02]  /*09a0*/  ISETP.GE.AND P1, PT, R20, UR4, PT ;  /* 0x0000000414007c0c */ /* 0x000fe4000bf26270 */
[----:B------:R-:W-:-:S02]  /*09b0*/  ISETP.LT.OR P0, PT, R23, RZ, P0 ;  /* 0x000000ff1700720c */ /* 0x000fc40000701670 */
[C---:B------:R-:W-:Y:S02]  /*09c0*/  ISETP.GE.AND P2, PT, R19.reuse, UR4, PT ;  /* 0x0000000413007c0c */ /* 0x040fe4000bf46270 */
[----:B------:R-:W-:Y:S02]  /*09d0*/  ISETP.LT.OR P1, PT, R20, RZ, P1 ;  /* 0x000000ff1400720c */ /* 0x000fe40000f21670 */
[----:B------:R-:W-:Y:S02]  /*09e0*/  ISETP.LT.OR P2, PT, R19, RZ, P2 ;  /* 0x000000ff1300720c */ /* 0x000fe40001741670 */
[----:B------:R-:W-:-:S04]  /*09f0*/  ISETP.GE.AND P4, PT, R18, UR4, PT ;  /* 0x0000000412007c0c */ /* 0x000fc8000bf86270 */
[----:B------:R-:W-:Y:S01]  /*0a00*/  ISETP.LT.OR P4, PT, R18, RZ, P4 ;  /* 0x000000ff1200720c */ /* 0x000fe20002781670 */
[----:B------:R-:W1:Y:S01]  /*0a10*/  @!P0 LDC.64 R16, c[0x0][0x380] ;  /* 0x0000e000ff108b82 */ /* 0x000e620000000a00 */
[----:B------:R-:W-:Y:S02]  /*0a20*/  @!P0 IMAD R23, R23, R27, R4 ;  /* 0x0000001b17178224 */ /* 0x000fe400078e0204 */
[----:B0-----:R-:W-:-:S04]  /*0a30*/  IMAD.WIDE R14, R21, 0x4, R14 ;  /* 0x00000004150e7825 */ /* 0x001fc800078e020e */
[----:B------:R-:W-:Y:S01]  /*0a40*/  @!P1 IMAD R21, R20, R27, R4 ;  /* 0x0000001b14159224 */ /* 0x000fe200078e0204 */
[----:B------:R-:W0:Y:S04]  /*0a50*/  @!P1 LDC.64 R12, c[0x0][0x380] ;  /* 0x0000e000ff0c9b82 */ /* 0x000e280000000a00 */
[----:B------:R-:W2:Y:S04]  /*0a60*/  @!P4 LDG.E R25, desc[UR6][R14.64+0xc] ;  /* 0x00000c060e19c981 */ /* 0x000ea8000c1e1900 */
[----:B------:R-:W3:Y:S08]  /*0a70*/  @!P2 LDC.64 R8, c[0x0][0x380] ;  /* 0x0000e000ff08ab82 */ /* 0x000ef00000000a00 */
[----:B------:R-:W4:Y:S01]  /*0a80*/  @!P4 LDC.64 R10, c[0x0][0x380] ;  /* 0x0000e000ff0acb82 */ /* 0x000f220000000a00 */
[----:B-1----:R-:W-:-:S04]  /*0a90*/  @!P0 IMAD.WIDE R16, R23, 0x4, R16 ;  /* 0x0000000417108825 */ /* 0x002fc800078e0210 */
[----:B------:R-:W-:Y:S02]  /*0aa0*/  @!P2 IMAD R23, R19, R27, R4 ;  /* 0x0000001b1317a224 */ /* 0x000fe400078e0204 */
[----:B------:R-:W5:Y:S01]  /*0ab0*/  @!P0 LDG.E R19, desc[UR6][R14.64] ;  /* 0x000000060e138981 */ /* 0x000f62000c1e1900 */
[----:B0-----:R-:W-:-:S03]  /*0ac0*/  @!P1 IMAD.WIDE R12, R21, 0x4, R12 ;  /* 0x00000004150c9825 */ /* 0x001fc600078e020c */
[----:B------:R-:W2:Y:S04]  /*0ad0*/  @!P0 LDG.E R17, desc[UR6][R16.64] ;  /* 0x0000000610118981 */ /* 0x000ea8000c1e1900 */
[----:B------:R-:W2:Y:S01]  /*0ae0*/  @!P1 LDG.E R21, desc[UR6][R14.64+0x4] ;  /* 0x000004060e159981 */ /* 0x000ea2000c1e1900 */
[----:B---3--:R-:W-:-:S03]  /*0af0*/  @!P2 IMAD.WIDE R8, R23, 0x4, R8 ;  /* 0x000000041708a825 */ /* 0x008fc600078e0208 */
[----:B------:R-:W3:Y:S01]  /*0b00*/  @!P1 LDG.E R13, desc[UR6][R12.64] ;  /* 0x000000060c0d9981 */ /* 0x000ee2000c1e1900 */
[----:B------:R-:W-:-:S03]  /*0b10*/  @!P4 IMAD R23, R18, R27, R4 ;  /* 0x0000001b1217c224 */ /* 0x000fc600078e0204 */
[----:B------:R-:W3:Y:S01]  /*0b20*/  @!P2 LDG.E R9, desc[UR6][R8.64] ;  /* 0x000000060809a981 */ /* 0x000ee2000c1e1900 */
[----:B----4-:R-:W-:-:S03]  /*0b30*/  @!P4 IMAD.WIDE R10, R23, 0x4, R10 ;  /* 0x00000004170ac825 */ /* 0x010fc600078e020a */
[----:B------:R-:W4:Y:S04]  /*0b40*/  @!P2 LDG.E R23, desc[UR6][R14.64+0x8] ;  /* 0x000008060e17a981 */ /* 0x000f28000c1e1900 */
[----:B------:R-:W4:Y:S01]  /*0b50*/  @!P4 LDG.E R11, desc[UR6][R10.64] ;  /* 0x000000060a0bc981 */ /* 0x000f22000c1e1900 */
[----:B------:R-:W-:Y:S01]  /*0b60*/  IADD3 R24, PT, PT, R24, 0x4, RZ ;  /* 0x0000000418187810 */ /* 0x000fe20007ffe0ff */
[----:B-----5:R-:W-:Y:S01]  /*0b70*/  @!P0 FADD R0, R0, R19 ;  /* 0x0000001300008221 */ /* 0x020fe20000000000 */
[----:B--2---:R-:W-:-:S03]  /*0b80*/  @!P0 FFMA R2, R17, R19, R2 ;  /* 0x0000001311028223 */ /* 0x004fc60000000002 */
[----:B------:R-:W-:Y:S01]  /*0b90*/  @!P1 FADD R0, R0, R21 ;  /* 0x0000001500009221 */ /* 0x000fe20000000000 */
[----:B---3--:R-:W-:-:S03]  /*0ba0*/  @!P1 FFMA R2, R13, R21, R2 ;  /* 0x000000150d029223 */ /* 0x008fc60000000002 */
[----:B----4-:R-:W-:Y:S01]  /*0bb0*/  @!P2 FADD R0, R0, R23 ;  /* 0x000000170000a221 */ /* 0x010fe20000000000 */
[----:B------:R-:W-:-:S03]  /*0bc0*/  @!P2 FFMA R2, R9, R23, R2 ;  /* 0x000000170902a223 */ /* 0x000fc60000000002 */
[----:B------:R-:W-:Y:S01]  /*0bd0*/  @!P4 FADD R0, R0, R25 ;  /* 0x000000190000c221 */ /* 0x000fe20000000000 */
[----:B------:R-:W-:-:S07]  /*0be0*/  @!P4 FFMA R2, R11, R25, R2 ;  /* 0x000000190b02c223 */ /* 0x000fce0000000002 */
.L_x_6:
[----:B------:R-:W-:Y:S05]  /*0bf0*/  @!P3 BRA `(.L_x_5) ;  /* 0x0000000000b4b947 */ /* 0x000fea0003800000 */
[----:B------:R-:W-:Y:S02]  /*0c00*/  ISETP.NE.AND P0, PT, R7, 0x1, PT ;  /* 0x000000010700780c */ /* 0x000fe40003f05270 */
[----:B------:R-:W-:-:S04]  /*0c10*/  LOP3.LUT R5, R5, 0x1, RZ, 0xc0, !PT ;  /* 0x0000000105057812 */ /* 0x000fc800078ec0ff */
[----:B------:R-:W-:-:S07]  /*0c20*/  ISETP.NE.U32.AND P2, PT, R5, 0x1, PT ;  /* 0x000000010500780c */ /* 0x000fce0003f45070 */
[----:B------:R-:W-:Y:S06]  /*0c30*/  @!P0 BRA `(.L_x_7) ;  /* 0x0000000000608947 */ /* 0x000fec0003800000 */
[----:B------:R-:W-:Y:S01]  /*0c40*/  IMAD.IADD R5, R3, 0x1, R24 ;  /* 0x0000000103057824 */ /* 0x000fe200078e0218 */
[----:B------:R-:W0:Y:S01]  /*0c50*/  LDC.64 R8, c[0x0][0x398] ;  /* 0x0000e600ff087b82 */ /* 0x000e220000000a00 */
[----:B------:R-:W-:Y:S02]  /*0c60*/  IADD3 R15, PT, PT, R24, R6, RZ ;  /* 0x00000006180f7210 */ /* 0x000fe40007ffe0ff */
[C---:B------:R-:W-:Y:S01]  /*0c70*/  VIADD R7, R5.reuse, 0x1 ;  /* 0x0000000105077836 */ /* 0x040fe20000000000 */
[----:B------:R-:W-:-:S04]  /*0c80*/  ISETP.GE.AND P0, PT, R5, UR4, PT ;  /* 0x0000000405007c0c */ /* 0x000fc8000bf06270 */
[----:B------:R-:W-:Y:S02]  /*0c90*/  ISETP.LT.OR P0, PT, R5, RZ, P0 ;  /* 0x000000ff0500720c */ /* 0x000fe40000701670 */
[----:B------:R-:W-:-:S04]  /*0ca0*/  ISETP.GE.AND P1, PT, R7, UR4, PT ;  /* 0x0000000407007c0c */ /* 0x000fc8000bf26270 */
[----:B------:R-:W-:-:S07]  /*0cb0*/  ISETP.LT.OR P1, PT, R7, RZ, P1 ;  /* 0x000000ff0700720c */ /* 0x000fce0000f21670 */
[----:B------:R-:W1:Y:S01]  /*0cc0*/  @!P0 LDC.64 R12, c[0x0][0x380] ;  /* 0x0000e000ff0c8b82 */ /* 0x000e620000000a00 */
[----:B------:R-:W-:Y:S02]  /*0cd0*/  @!P0 IMAD R5, R5, R27, R4 ;  /* 0x0000001b05058224 */ /* 0x000fe400078e0204 */
[----:B0-----:R-:W-:-:S04]  /*0ce0*/  IMAD.WIDE R8, R15, 0x4, R8 ;  /* 0x000000040f087825 */ /* 0x001fc800078e0208 */
[----:B------:R-:W-:Y:S01]  /*0cf0*/  @!P1 IMAD R7, R7, R27, R4 ;  /* 0x0000001b07079224 */ /* 0x000fe200078e0204 */
[----:B------:R-:W0:Y:S01]  /*0d00*/  @!P1 LDC.64 R10, c[0x0][0x380] ;  /* 0x0000e000ff0a9b82 */ /* 0x000e220000000a00 */
[----:B-1----:R-:W-:Y:S02]  /*0d10*/  @!P0 IMAD.WIDE R12, R5, 0x4, R12 ;  /* 0x00000004050c8825 */ /* 0x002fe400078e020c */
[----:B------:R-:W2:Y:S04]  /*0d20*/  @!P0 LDG.E R5, desc[UR6][R8.64] ;  /* 0x0000000608058981 */ /* 0x000ea8000c1e1900 */
[----:B------:R-:W3:Y:S01]  /*0d30*/  @!P0 LDG.E R13, desc[UR6][R12.64] ;  /* 0x000000060c0d8981 */ /* 0x000ee2000c1e1900 */
[----:B0-----:R-:W-:-:S03]  /*0d40*/  @!P1 IMAD.WIDE R10, R7, 0x4, R10 ;  /* 0x00000004070a9825 */ /* 0x001fc600078e020a */
[----:B------:R-:W4:Y:S04]  /*0d50*/  @!P1 LDG.E R7, desc[UR6][R8.64+0x4] ;  /* 0x0000040608079981 */ /* 0x000f28000c1e1900 */
[----:B------:R-:W5:Y:S01]  /*0d60*/  @!P1 LDG.E R11, desc[UR6][R10.64] ;  /* 0x000000060a0b9981 */ /* 0x000f62000c1e1900 */
[----:B------:R-:W-:Y:S02]  /*0d70*/  VIADD R24, R24, 0x2 ;  /* 0x0000000218187836 */ /* 0x000fe40000000000 */
[----:B--2---:R-:W-:Y:S01]  /*0d80*/  @!P0 FADD R0, R0, R5 ;  /* 0x0000000500008221 */ /* 0x004fe20000000000 */
[----:B---3--:R-:W-:-:S03]  /*0d90*/  @!P0 FFMA R2, R13, R5, R2 ;  /* 0x000000050d028223 */ /* 0x008fc60000000002 */
[----:B----4-:R-:W-:Y:S01]  /*0da0*/  @!P1 FADD R0, R0, R7 ;  /* 0x0000000700009221 */ /* 0x010fe20000000000 */
[----:B-----5:R-:W-:-:S07]  /*0db0*/  @!P1 FFMA R2, R11, R7, R2 ;  /* 0x000000070b029223 */ /* 0x020fce0000000002 */
.L_x_7:
[----:B------:R-:W-:Y:S05]  /*0dc0*/  @!P2 BRA `(.L_x_5) ;  /* 0x000000000040a947 */ /* 0x000fea0003800000 */
[----:B------:R-:W-:Y:S01]  /*0dd0*/  IMAD.IADD R7, R3, 0x1, R24 ;  /* 0x0000000103077824 */ /* 0x000fe200078e0218 */
[----:B------:R-:W-:Y:S04]  /*0de0*/  BSSY.RECONVERGENT B0, `(.L_x_5) ;  /* 0x000000e000007945 */ /* 0x000fe80003800200 */
[----:B------:R-:W-:-:S04]  /*0df0*/  ISETP.GE.AND P0, PT, R7, UR4, PT ;  /* 0x0000000407007c0c */ /* 0x000fc8000bf06270 */
[----:B------:R-:W-:-:S13]  /*0e00*/  ISETP.LT.OR P0, PT, R7, RZ, P0 ;  /* 0x000000ff0700720c */ /* 0x000fda0000701670 */
[----:B------:R-:W-:Y:S05]  /*0e10*/  @P0 BRA `(.L_x_8) ;  /* 0x0000000000280947 */ /* 0x000fea0003800000 */
[----:B------:R-:W0:Y:S01]  /*0e20*/  LDC.64 R8, c[0x0][0x380] ;  /* 0x0000e000ff087b82 */ /* 0x000e220000000a00 */
[----:B------:R-:W-:Y:S01]  /*0e30*/  IMAD R7, R7, R27, R4 ;  /* 0x0000001b07077224 */ /* 0x000fe200078e0204 */
[----:B------:R-:W-:-:S06]  /*0e40*/  IADD3 R5, PT, PT, R24, R6, RZ ;  /* 0x0000000618057210 */ /* 0x000fcc0007ffe0ff */
[----:B------:R-:W1:Y:S01]  /*0e50*/  LDC.64 R10, c[0x0][0x398] ;  /* 0x0000e600ff0a7b82 */ /* 0x000e620000000a00 */
[----:B0-----:R-:W-:-:S06]  /*0e60*/  IMAD.WIDE R6, R7, 0x4, R8 ;  /* 0x0000000407067825 */ /* 0x001fcc00078e0208 */
[----:B------:R-:W2:Y:S01]  /*0e70*/  LDG.E R7, desc[UR6][R6.64] ;  /* 0x0000000606077981 */ /* 0x000ea2000c1e1900 */
[----:B-1----:R-:W-:-:S06]  /*0e80*/  IMAD.WIDE R8, R5, 0x4, R10 ;  /* 0x0000000405087825 */ /* 0x002fcc00078e020a */
[----:B------:R-:W2:Y:S02]  /*0e90*/  LDG.E R9, desc[UR6][R8.64] ;  /* 0x0000000608097981 */ /* 0x000ea4000c1e1900 */
[----:B--2---:R-:W-:Y:S01]  /*0ea0*/  FFMA R2, R7, R9, R2 ;  /* 0x0000000907027223 */ /* 0x004fe20000000002 */
[----:B------:R-:W-:-:S07]  /*0eb0*/  FADD R0, R0, R9 ;  /* 0x0000000900007221 */ /* 0x000fce0000000000 */
.L_x_8:
[----:B------:R-:W-:Y:S05]  /*0ec0*/  BSYNC.RECONVERGENT B0 ;  /* 0x0000000000007941 */ /* 0x000fea0003800200 */
.L_x_5:
[----:B------:R-:W0:Y:S02]  /*0ed0*/  F2F.F64.F32 R8, R2 ;  /* 0x0000000200087310 */ /* 0x000e240000201800 */
[----:B0-----:R-:W-:-:S11]  /*0ee0*/  DMUL R8, R8, 90 ;  /* 0x4056800008087828 */ /* 0x001fd60000000000 */
.L_x_2:
[----:B------:R-:W-:Y:S01]  /*0ef0*/  FSETP.GT.AND P0, PT, R0, RZ, PT ;  /* 0x000000ff0000720b */ /* 0x000fe20003f04000 */
[----:B------:R-:W-:Y:S01]  /*0f00*/  BSSY.RECONVERGENT B0, `(.L_x_9) ;  /* 0x000001b000007945 */ /* 0x000fe20003800200 */
[----:B------:R-:W-:-:S11]  /*0f10*/  PRMT R5, RZ, 0x7610, R5 ;  /* 0x00007610ff057816 */ /* 0x000fd60000000005 */
[----:B------:R-:W-:Y:S05]  /*0f20*/  @!P0 BRA `(.L_x_10) ;  /* 0x0000000000608947 */ /* 0x000fea0003800000 */
[----:B------:R-:W0:Y:S01]  /*0f30*/  F2F.F64.F32 R10, R0 ;  /* 0x00000000000a7310 */ /* 0x000e220000201800 */
[----:B------:R-:W-:Y:S01]  /*0f40*/  IMAD.MOV.U32 R6, RZ, RZ, 0x1 ;  /* 0x00000001ff067424 */ /* 0x000fe200078e00ff */
[----:B------:R-:W-:Y:S01]  /*0f50*/  FSETP.GEU.AND P1, PT, |R9|, 6.5827683646048100446e-37, PT ;  /* 0x036000000900780b */ /* 0x000fe20003f2e200 */
[----:B------:R-:W-:Y:S05]  /*0f60*/  BSSY.RECONVERGENT B1, `(.L_x_11) ;  /* 0x0000011000017945 */ /* 0x000fea0003800200 */
[----:B0-----:R-:W0:Y:S02]  /*0f70*/  MUFU.RCP64H R7, R11 ;  /* 0x0000000b00077308 */ /* 0x001e240000001800 */
[----:B0-----:R-:W-:-:S08]  /*0f80*/  DFMA R12, -R10, R6, 1 ;  /* 0x3ff000000a0c742b */ /* 0x001fd00000000106 */
[----:B------:R-:W-:-:S08]  /*0f90*/  DFMA R12, R12, R12, R12 ;  /* 0x0000000c0c0c722b */ /* 0x000fd0000000000c */
[----:B------:R-:W-:-:S08]  /*0fa0*/  DFMA R12, R6, R12, R6 ;  /* 0x0000000c060c722b */ /* 0x000fd00000000006 */
[----:B------:R-:W-:-:S08]  /*0fb0*/  DFMA R6, -R10, R12, 1 ;  /* 0x3ff000000a06742b */ /* 0x000fd0000000010c */
[----:B------:R-:W-:-:S08]  /*0fc0*/  DFMA R6, R12, R6, R12 ;  /* 0x000000060c06722b */ /* 0x000fd0000000000c */
[----:B------:R-:W-:-:S08]  /*0fd0*/  DMUL R12, R6, R8 ;  /* 0x00000008060c7228 */ /* 0x000fd00000000000 */
[----:B------:R-:W-:-:S08]  /*0fe0*/  DFMA R14, -R10, R12, R8 ;  /* 0x0000000c0a0e722b */ /* 0x000fd00000000108 */
[----:B------:R-:W-:-:S10]  /*0ff0*/  DFMA R6, R6, R14, R12 ;  /* 0x0000000e0606722b */ /* 0x000fd4000000000c */
[----:B------:R-:W-:-:S05]  /*1000*/  FFMA R0, RZ, R11, R7 ;  /* 0x0000000bff007223 */ /* 0x000fca0000000007 */
[----:B------:R-:W-:-:S13]  /*1010*/  FSETP.GT.AND P0, PT, |R0|, 1.469367938527859385e-39, PT ;  /* 0x001000000000780b */ /* 0x000fda0003f04200 */
[----:B------:R-:W-:Y:S05]  /*1020*/  @P0 BRA P1, `(.L_x_12) ;  /* 0x0000000000100947 */ /* 0x000fea0000800000 */
[----:B------:R-:W-:-:S07]  /*1030*/  MOV R0, 0x1050 ;  /* 0x0000105000007802 */ /* 0x000fce0000000f00 */
[----:B------:R-:W-:Y:S05]  /*1040*/  CALL.REL.NOINC `($__internal_0_$__cuda_sm20_div_rn_f64_full) ;  /* 0x0000000000347944 */ /* 0x000fea0003c00000 */
[----:B------:R-:W-:Y:S01]  /*1050*/  IMAD.MOV.U32 R6, RZ, RZ, R16 ;  /* 0x000000ffff067224 */ /* 0x000fe200078e0010 */
[----:B------:R-:W-:-:S07]  /*1060*/  MOV R7, R17 ;  /* 0x0000001100077202 */ /* 0x000fce0000000f00 */
.L_x_12:
[----:B------:R-:W-:Y:S05]  /*1070*/  BSYNC.RECONVERGENT B1 ;  /* 0x0000000000017941 */ /* 0x000fea0003800200 */
.L_x_11:
[----:B------:R-:W-:-:S10]  /*1080*/  DADD R6, R6, 0.5 ;  /* 0x3fe0000006067429 */ /* 0x000fd40000000000 */
[----:B------:R-:W0:Y:S02]  /*1090*/  F2I.F64.TRUNC R6, R6 ;  /* 0x0000000600067311 */ /* 0x000e24000030d100 */
[----:B0-----:R-:W-:-:S07]  /*10a0*/  PRMT R5, R6, 0x7610, R5 ;  /* 0x0000761006057816 */ /* 0x001fce0000000005 */
.L_x_10:
[----:B------:R-:W-:Y:S05]  /*10b0*/  BSYNC.RECONVERGENT B0 ;  /* 0x0000000000007941 */ /* 0x000fea0003800200 */
.L_x_9:
[----:B------:R-:W0:Y:S01]  /*10c0*/  LDC.64 R6, c[0x0][0x388] ;  /* 0x0000e200ff067b82 */ /* 0x000e220000000a00 */
[----:B------:R-:W1:Y:S02]  /*10d0*/  LDCU UR4, c[0x0][0x394] ;  /* 0x00007280ff0477ac */ /* 0x000e640008000800 */
[----:B-1----:R-:W-:-:S04]  /*10e0*/  IMAD R3, R3, UR4, R4 ;  /* 0x0000000403037c24 */ /* 0x002fc8000f8e0204 */
[----:B0-----:R-:W-:-:S05]  /*10f0*/  IMAD.WIDE R2, R3, 0x2, R6 ;  /* 0x0000000203027825 */ /* 0x001fca00078e0206 */
[----:B------:R-:W-:Y:S01]  /*1100*/  STG.E.U16 desc[UR6][R2.64], R5 ;  /* 0x0000000502007986 */ /* 0x000fe2000c101506 */
[----:B------:R-:W-:Y:S05]  /*1110*/  EXIT ;  /* 0x000000000000794d */ /* 0x000fea0003800000 */
        .weak           $__internal_0_$__cuda_sm20_div_rn_f64_full
        .type           $__internal_0_$__cuda_sm20_div_rn_f64_full,@function
        .size           $__internal_0_$__cuda_sm20_div_rn_f64_full,(.L_x_39 - $__internal_0_$__cuda_sm20_div_rn_f64_full)
$__internal_0_$__cuda_sm20_div_rn_f64_full:
[C---:B------:R-:W-:Y:S01]  /*1120*/  FSETP.GEU.AND P0, PT, |R11|.reuse, 1.469367938527859385e-39, PT ;  /* 0x001000000b00780b */ /* 0x040fe20003f0e200 */
[----:B------:R-:W-:Y:S01]  /*1130*/  IMAD.MOV.U32 R12, RZ, RZ, R10 ;  /* 0x000000ffff0c7224 */ /* 0x000fe200078e000a */
[----:B------:R-:W-:Y:S01]  /*1140*/  LOP3.LUT R6, R11, 0x800fffff, RZ, 0xc0, !PT ;  /* 0x800fffff0b067812 */ /* 0x000fe200078ec0ff */
[----:B------:R-:W-:Y:S01]  /*1150*/  IMAD.MOV.U32 R13, RZ, RZ, R11 ;  /* 0x000000ffff0d7224 */ /* 0x000fe200078e000b */
[C---:B------:R-:W-:Y:S01]  /*1160*/  FSETP.GEU.AND P2, PT, |R9|.reuse, 1.469367938527859385e-39, PT ;  /* 0x001000000900780b */ /* 0x040fe20003f4e200 */
[----:B------:R-:W-:Y:S01]  /*1170*/  IMAD.MOV.U32 R16, RZ, RZ, 0x1 ;  /* 0x00000001ff107424 */ /* 0x000fe200078e00ff */
[----:B------:R-:W-:Y:S01]  /*1180*/  LOP3.LUT R7, R6, 0x3ff00000, RZ, 0xfc, !PT ;  /* 0x3ff0000006077812 */ /* 0x000fe200078efcff */
[----:B------:R-:W-:Y:S01]  /*1190*/  BSSY.RECONVERGENT B2, `(.L_x_13) ;  /* 0x0000053000027945 */ /* 0x000fe20003800200 */
[----:B------:R-:W-:Y:S02]  /*11a0*/  MOV R6, R10 ;  /* 0x0000000a00067202 */ /* 0x000fe40000000f00 */
[----:B------:R-:W-:-:S02]  /*11b0*/  LOP3.LUT R2, R9, 0x7ff00000, RZ, 0xc0, !PT ;  /* 0x7ff0000009027812 */ /* 0x000fc400078ec0ff */
[----:B------:R-:W-:Y:S01]  /*11c0*/  MOV R10, R8 ;  /* 0x00000008000a7202 */ /* 0x000fe20000000f00 */
[----:B------:R-:W-:-:S04]  /*11d0*/  @!P0 DMUL R6, R12, 8.98846567431157953865e+307 ;  /* 0x7fe000000c068828 */ /* 0x000fc80000000000 */
[----:B------:R-:W-:Y:S02]  /*11e0*/  @!P2 LOP3.LUT R5, R13, 0x7ff00000, RZ, 0xc0, !PT ;  /* 0x7ff000000d05a812 */ /* 0x000fe400078ec0ff */
[----:B------:R-:W0:Y:S02]  /*11f0*/  MUFU.RCP64H R17, R7 ;  /* 0x0000000700117308 */ /* 0x000e240000001800 */
[----:B------:R-:W-:Y:S01]  /*1200*/  @!P2 ISETP.GE.U32.AND P3, PT, R2, R5, PT ;  /* 0x000000050200a20c */ /* 0x000fe20003f66070 */
[----:B------:R-:W-:Y:S01]  /*1210*/  IMAD.MOV.U32 R5, RZ, RZ, 0x1ca00000 ;  /* 0x1ca00000ff057424 */ /* 0x000fe200078e00ff */
[----:B0-----:R-:W-:-:S08]  /*1220*/  DFMA R14, R16, -R6, 1 ;  /* 0x3ff00000100e742b */ /* 0x001fd00000000806 */
[----:B------:R-:W-:Y:S01]  /*1230*/  DFMA R18, R14, R14, R14 ;  /* 0x0000000e0e12722b */ /* 0x000fe2000000000e */
[----:B------:R-:W-:-:S04]  /*1240*/  LOP3.LUT R15, R11, 0x7ff00000, RZ, 0xc0, !PT ;  /* 0x7ff000000b0f7812 */ /* 0x000fc800078ec0ff */
[----:B------:R-:W-:-:S03]  /*1250*/  ISETP.GE.U32.AND P1, PT, R2, R15, PT ;  /* 0x0000000f0200720c */ /* 0x000fc60003f26070 */
[----:B------:R-:W-:Y:S01]  /*1260*/  DFMA R16, R16, R18, R16 ;  /* 0x000000121010722b */ /* 0x000fe20000000010 */
[C---:B------:R-:W-:Y:S01]  /*1270*/  @!P2 SEL R19, R5.reuse, 0x63400000, !P3 ;  /* 0x634000000513a807 */ /* 0x040fe20005800000 */
[----:B------:R-:W-:Y:S01]  /*1280*/  @!P2 IMAD.MOV.U32 R18, RZ, RZ, RZ ;  /* 0x000000ffff12a224 */ /* 0x000fe200078e00ff */
[----:B------:R-:W-:Y:S02]  /*1290*/  SEL R11, R5, 0x63400000, !P1 ;  /* 0x63400000050b7807 */ /* 0x000fe40004800000 */
[--C-:B------:R-:W-:Y:S02]  /*12a0*/  @!P2 LOP3.LUT R19, R19, 0x80000000, R9.reuse, 0xf8, !PT ;  /* 0x800000001313a812 */ /* 0x100fe400078ef809 */
[----:B------:R-:W-:Y:S01]  /*12b0*/  LOP3.LUT R11, R11, 0x800fffff, R9, 0xf8, !PT ;  /* 0x800fffff0b0b7812 */ /* 0x000fe200078ef809 */
[----:B------:R-:W-:Y:S01]  /*12c0*/  DFMA R20, R16, -R6, 1 ;  /* 0x3ff000001014742b */ /* 0x000fe20000000806 */
[----:B------:R-:W-:-:S06]  /*12d0*/  @!P2 LOP3.LUT R19, R19, 0x100000, RZ, 0xfc, !PT ;  /* 0x001000001313a812 */ /* 0x000fcc00078efcff */
[----:B------:R-:W-:Y:S02]  /*12e0*/  @!P2 DFMA R10, R10, 2, -R18 ;  /* 0x400000000a0aa82b */ /* 0x000fe40000000812 */
[----:B------:R-:W-:Y:S01]  /*12f0*/  DFMA R16, R16, R20, R16 ;  /* 0x000000141010722b */ /* 0x000fe20000000010 */
[----:B------:R-:W-:Y:S01]  /*1300*/  MOV R21, R2 ;  /* 0x0000000200157202 */ /* 0x000fe20000000f00 */
[----:B------:R-:W-:Y:S01]  /*1310*/  IMAD.MOV.U32 R20, RZ, RZ, R15 ;  /* 0x000000ffff147224 */ /* 0x000fe200078e000f */
[----:B------:R-:W-:-:S05]  /*1320*/  @!P0 LOP3.LUT R20, R7, 0x7ff00000, RZ, 0xc0, !PT ;  /* 0x7ff0000007148812 */ /* 0x000fca00078ec0ff */
[----:B------:R-:W-:Y:S01]  /*1330*/  @!P2 LOP3.LUT R21, R11, 0x7ff00000, RZ, 0xc0, !PT ;  /* 0x7ff000000b15a812 */ /* 0x000fe200078ec0ff */
[----:B------:R-:W-:Y:S01]  /*1340*/  VIADD R23, R20, 0xffffffff ;  /* 0xffffffff14177836 */ /* 0x000fe20000000000 */
[----:B------:R-:W-:Y:S02]  /*1350*/  DMUL R18, R16, R10 ;  /* 0x0000000a10127228 */ /* 0x000fe40000000000 */
[----:B------:R-:W-:-:S04]  /*1360*/  IADD3 R22, PT, PT, R21, -0x1, RZ ;  /* 0xffffffff15167810 */ /* 0x000fc80007ffe0ff */
[----:B------:R-:W-:Y:S02]  /*1370*/  ISETP.GT.U32.AND P0, PT, R22, 0x7feffffe, PT ;  /* 0x7feffffe1600780c */ /* 0x000fe40003f04070 */
[----:B------:R-:W-:Y:S02]  /*1380*/  DFMA R14, R18, -R6, R10 ;  /* 0x80000006120e722b */ /* 0x000fe4000000000a */
[----:B------:R-:W-:-:S06]  /*1390*/  ISETP.GT.U32.OR P0, PT, R23, 0x7feffffe, P0 ;  /* 0x7feffffe1700780c */ /* 0x000fcc0000704470 */
[----:B------:R-:W-:-:S07]  /*13a0*/  DFMA R14, R16, R14, R18 ;  /* 0x0000000e100e722b */ /* 0x000fce0000000012 */
[----:B------:R-:W-:Y:S05]  /*13b0*/  @P0 BRA `(.L_x_14) ;  /* 0x00000000006c0947 */ /* 0x000fea0003800000 */
[----:B------:R-:W-:-:S04]  /*13c0*/  LOP3.LUT R9, R13, 0x7ff00000, RZ, 0xc0, !PT ;  /* 0x7ff000000d097812 */ /* 0x000fc800078ec0ff */
[CC--:B------:R-:W-:Y:S02]  /*13d0*/  VIADDMNMX R8, R2.reuse, -R9.reuse, 0xb9600000, !PT ;  /* 0xb960000002087446 */ /* 0x0c0fe40007800909 */
[----:B------:R-:W-:Y:S02]  /*13e0*/  ISETP.GE.U32.AND P0, PT, R2, R9, PT ;  /* 0x000000090200720c */ /* 0x000fe40003f06070 */
[----:B------:R-:W-:Y:S02]  /*13f0*/  VIMNMX R8, PT, PT, R8, 0x46a00000, PT ;  /* 0x46a0000008087848 */ /* 0x000fe40003fe0100 */
[----:B------:R-:W-:-:S04]  /*1400*/  SEL R5, R5, 0x63400000, !P0 ;  /* 0x6340000005057807 */ /* 0x000fc80004000000 */
[----:B------:R-:W-:Y:S02]  /*1410*/  IADD3 R5, PT, PT, -R5, R8, RZ ;  /* 0x0000000805057210 */ /* 0x000fe40007ffe1ff */
[----:B------:R-:W-:-:S03]  /*1420*/  MOV R8, RZ ;  /* 0x000000ff00087202 */ /* 0x000fc60000000f00 */
[----:B------:R-:W-:-:S06]  /*1430*/  VIADD R9, R5, 0x7fe00000 ;  /* 0x7fe0000005097836 */ /* 0x000fcc0000000000 */
[----:B------:R-:W-:-:S10]  /*1440*/  DMUL R16, R14, R8 ;  /* 0x000000080e107228 */ /* 0x000fd40000000000 */
[----:B------:R-:W-:-:S13]  /*1450*/  FSETP.GTU.AND P0, PT, |R17|, 1.469367938527859385e-39, PT ;  /* 0x001000001100780b */ /* 0x000fda0003f0c200 */
[----:B------:R-:W-:Y:S05]  /*1460*/  @P0 BRA `(.L_x_15) ;  /* 0x0000000000940947 */ /* 0x000fea0003800000 */
[----:B------:R-:W-:Y:S01]  /*1470*/  DFMA R6, R14, -R6, R10 ;  /* 0x800000060e06722b */ /* 0x000fe2000000000a */
[----:B------:R-:W-:-:S09]  /*1480*/  IMAD.MOV.U32 R8, RZ, RZ, RZ ;  /* 0x000000ffff087224 */ /* 0x000fd200078e00ff */
[C---:B------:R-:W-:Y:S02]  /*1490*/  FSETP.NEU.AND P0, PT, R7.reuse, RZ, PT ;  /* 0x000000ff0700720b */ /* 0x040fe40003f0d000 */
[----:B------:R-:W-:-:S04]  /*14a0*/  LOP3.LUT R13, R7, 0x80000000, R13, 0x48, !PT ;  /* 0x80000000070d7812 */ /* 0x000fc800078e480d */
[----:B------:R-:W-:-:S07]  /*14b0*/  LOP3.LUT R9, R13, R9, RZ, 0xfc, !PT ;  /* 0x000000090d097212 */ /* 0x000fce00078efcff */
[----:B------:R-:W-:Y:S05]  /*14c0*/  @!P0 BRA `(.L_x_15) ;  /* 0x00000000007c8947 */ /* 0x000fea0003800000 */
[C---:B------:R-:W-:Y:S01]  /*14d0*/  IADD3 R7, PT, PT, -R5.reuse, RZ, RZ ;  /* 0x000000ff05077210 */ /* 0x040fe20007ffe1ff */
[----:B------:R-:W-:Y:S01]  /*14e0*/  IMAD.MOV.U32 R6, RZ, RZ, RZ ;  /* 0x000000ffff067224 */ /* 0x000fe200078e00ff */
[----:B------:R-:W-:Y:S01]  /*14f0*/  DMUL.RP R8, R14, R8 ;  /* 0x000000080e087228 */ /* 0x000fe20000008000 */
[----:B------:R-:W-:-:S04]  /*1500*/  IADD3 R5, PT, PT, -R5, -0x43300000, RZ ;  /* 0xbcd0000005057810 */ /* 0x000fc80007ffe1ff */
[----:B------:R-:W-:-:S05]  /*1510*/  DFMA R6, R16, -R6, R14 ;  /* 0x800000061006722b */ /* 0x000fca000000000e */
[----:B------:R-:W-:-:S05]  /*1520*/  LOP3.LUT R13, R9, R13, RZ, 0x3c, !PT ;  /* 0x0000000d090d7212 */ /* 0x000fca00078e3cff */
[----:B------:R-:W-:-:S04]  /*1530*/  FSETP.NEU.AND P0, PT, |R7|, R5, PT ;  /* 0x000000050700720b */ /* 0x000fc80003f0d200 */
[----:B------:R-:W-:Y:S02]  /*1540*/  FSEL R16, R8, R16, !P0 ;  /* 0x0000001008107208 */ /* 0x000fe40004000000 */
[----:B------:R-:W-:Y:S01]  /*1550*/  FSEL R17, R13, R17, !P0 ;  /* 0x000000110d117208 */ /* 0x000fe20004000000 */
[----:B------:R-:W-:Y:S06]  /*1560*/  BRA `(.L_x_15) ;  /* 0x0000000000547947 */ /* 0x000fec0003800000 */
.L_x_14:
[----:B------:R-:W-:-:S14]  /*1570*/  DSETP.NAN.AND P0, PT, R8, R8, PT ;  /* 0x000000080800722a */ /* 0x000fdc0003f08000 */
[----:B------:R-:W-:Y:S05]  /*1580*/  @P0 BRA `(.L_x_16) ;  /* 0x0000000000440947 */ /* 0x000fea0003800000 */
[----:B------:R-:W-:-:S14]  /*1590*/  DSETP.NAN.AND P0, PT, R12, R12, PT ;  /* 0x0000000c0c00722a */ /* 0x000fdc0003f08000 */
[----:B------:R-:W-:Y:S05]  /*15a0*/  @P0 BRA `(.L_x_17) ;  /* 0x0000000000300947 */ /* 0x000fea0003800000 */
[----:B------:R-:W-:Y:S01]  /*15b0*/  ISETP.NE.AND P0, PT, R21, R20, PT ;  /* 0x000000141500720c */ /* 0x000fe20003f05270 */
[----:B------:R-:W-:Y:S01]  /*15c0*/  IMAD.MOV.U32 R17, RZ, RZ, -0x80000 ;  /* 0xfff80000ff117424 */ /* 0x000fe200078e00ff */
[----:B------:R-:W-:-:S11]  /*15d0*/  MOV R16, 0x0 ;  /* 0x0000000000107802 */ /* 0x000fd60000000f00 */
[----:B------:R-:W-:Y:S05]  /*15e0*/  @!P0 BRA `(.L_x_15) ;  /* 0x0000000000348947 */ /* 0x000fea0003800000 */
[----:B------:R-:W-:Y:S02]  /*15f0*/  ISETP.NE.AND P0, PT, R21, 0x7ff00000, PT ;  /* 0x7ff000001500780c */ /* 0x000fe40003f05270 */
[----:B------:R-:W-:Y:S02]  /*1600*/  LOP3.LUT R17, R9, 0x80000000, R13, 0x48, !PT ;  /* 0x8000000009117812 */ /* 0x000fe400078e480d */
[----:B------:R-:W-:-:S13]  /*1610*/  ISETP.EQ.OR P0, PT, R20, RZ, !P0 ;  /* 0x000000ff1400720c */ /* 0x000fda0004702670 */
[----:B------:R-:W-:Y:S02]  /*1620*/  @P0 LOP3.LUT R2, R17, 0x7ff00000, RZ, 0xfc, !PT ;  /* 0x7ff0000011020812 */ /* 0x000fe400078efcff */
[----:B------:R-:W-:Y:S01]  /*1630*/  @!P0 MOV R16, RZ ;  /* 0x000000ff00108202 */ /* 0x000fe20000000f00 */
[----:B------:R-:W-:Y:S01]  /*1640*/  @P0 IMAD.MOV.U32 R16, RZ, RZ, RZ ;  /* 0x000000ffff100224 */ /* 0x000fe200078e00ff */
[----:B------:R-:W-:Y:S01]  /*1650*/  @P0 MOV R17, R2 ;  /* 0x0000000200110202 */ /* 0x000fe20000000f00 */
[----:B------:R-:W-:Y:S06]  /*1660*/  BRA `(.L_x_15) ;  /* 0x0000000000147947 */ /* 0x000fec0003800000 */
.L_x_17:
[----:B------:R-:W-:Y:S01]  /*1670*/  LOP3.LUT R17, R13, 0x80000, RZ, 0xfc, !PT ;  /* 0x000800000d117812 */ /* 0x000fe200078efcff */
[----:B------:R-:W-:Y:S01]  /*1680*/  IMAD.MOV.U32 R16, RZ, RZ, R12 ;  /* 0x000000ffff107224 */ /* 0x000fe200078e000c */
[----:B------:R-:W-:Y:S06]  /*1690*/  BRA `(.L_x_15) ;  /* 0x0000000000087947 */ /* 0x000fec0003800000 */
.L_x_16:
[----:B------:R-:W-:Y:S02]  /*16a0*/  LOP3.LUT R17, R9, 0x80000, RZ, 0xfc, !PT ;  /* 0x0008000009117812 */ /* 0x000fe400078efcff */
[----:B------:R-:W-:-:S07]  /*16b0*/  MOV R16, R8 ;  /* 0x0000000800107202 */ /* 0x000fce0000000f00 */
.L_x_15:
[----:B------:R-:W-:Y:S05]  /*16c0*/  BSYNC.RECONVERGENT B2 ;  /* 0x0000000000027941 */ /* 0x000fea0003800200 */
.L_x_13:
[----:B------:R-:W-:Y:S02]  /*16d0*/  HFMA2 R7, -RZ, RZ, 0, 0 ;  /* 0x00000000ff077431 */ /* 0x000fe400000001ff */
[----:B------:R-:W-:-:S04]  /*16e0*/  IMAD.MOV.U32 R6, RZ, RZ, R0 ;  /* 0x000000ffff067224 */ /* 0x000fc800078e0000 */
[----:B------:R-:W-:Y:S05]  /*16f0*/  RET.REL.NODEC R6 `(_Z21gaussianSmoothYKernelPfPsiiS_i) ;  /* 0xffffffe806407950 */ /* 0x000fea0003c3ffff */
.L_x_18:
        /* <DEDUP_REMOVED lines=16> */
.L_x_39:


//--------------------- .text._Z21gaussianSmoothXKernelPhPfiiS0_i --------------------------
	.section	.text._Z21gaussianSmoothXKernelPhPfiiS0_i,"ax",@progbits
	.align	128
        .global         _Z21gaussianSmoothXKernelPhPfiiS0_i
        .type           _Z21gaussianSmoothXKernelPhPfiiS0_i,@function
        .size           _Z21gaussianSmoothXKernelPhPfiiS0_i,(.L_x_40 - _Z21gaussianSmoothXKernelPhPfiiS0_i)
        .other          _Z21gaussianSmoothXKernelPhPfiiS0_i,@"STO_CUDA_ENTRY STV_DEFAULT"
_Z21gaussianSmoothXKernelPhPfiiS0_i:
.text._Z21gaussianSmoothXKernelPhPfiiS0_i:
[----:B------:R-:W-:Y:S01]  /*0000*/  LDC R1, c[0x0][0x37c] ;  /* 0x0000df00ff017b82 */ /* 0x000fe20000000800 */
[----:B------:R-:W0:Y:S07]  /*0010*/  S2R R3, SR_TID.Y ;  /* 0x0000000000037919 */ /* 0x000e2e0000002200 */
[----:B------:R-:W0:Y:S01]  /*0020*/  S2UR UR4, SR_CTAID.Y ;  /* 0x00000000000479c3 */ /* 0x000e220000002600 */
[----:B------:R-:W1:Y:S01]  /*0030*/  LDCU.64 UR8, c[0x0][0x390] ;  /* 0x00007200ff0877ac */ /* 0x000e620008000a00 */
[----:B------:R-:W2:Y:S06]  /*0040*/  S2R R0, SR_TID.X ;  /* 0x0000000000007919 */ /* 0x000eac0000002100 */
[----:B------:R-:W0:Y:S08]  /*0050*/  LDC R8, c[0x0][0x364] ;  /* 0x0000d900ff087b82 */ /* 0x000e300000000800 */
[----:B------:R-:W2:Y:S08]  /*0060*/  S2UR UR5, SR_CTAID.X ;  /* 0x00000000000579c3 */ /* 0x000eb00000002500 */
[----:B------:R-:W2:Y:S01]  /*0070*/  LDC R9, c[0x0][0x360] ;  /* 0x0000d800ff097b82 */ /* 0x000ea20000000800 */
[----:B0-----:R-:W-:-:S05]  /*0080*/  IMAD R8, R8, UR4, R3 ;  /* 0x0000000408087c24 */ /* 0x001fca000f8e0203 */
[----:B-1----:R-:W-:Y:S01]  /*0090*/  ISETP.GE.AND P0, PT, R8, UR8, PT ;  /* 0x0000000808007c0c */ /* 0x002fe2000bf06270 */
[----:B--2---:R-:W-:-:S05]  /*00a0*/  IMAD R9, R9, UR5, R0 ;  /* 0x0000000509097c24 */ /* 0x004fca000f8e0200 */
[----:B------:R-:W-:-:S13]  /*00b0*/  ISETP.GE.OR P0, PT, R9, UR9, P0 ;  /* 0x0000000909007c0c */ /* 0x000fda0008706670 */
[----:B------:R-:W-:Y:S05]  /*00c0*/  @P0 EXIT ;  /* 0x000000000000094d */ /* 0x000fea0003800000 */
[----:B------:R-:W0:Y:S01]  /*00d0*/  LDC R0, c[0x0][0x3a0] ;  /* 0x0000e800ff007b82 */ /* 0x000e220000000800 */
[----:B------:R-:W1:Y:S01]  /*00e0*/  LDCU.64 UR6, c[0x0][0x358] ;  /* 0x00006b00ff0677ac */ /* 0x000e620008000a00 */
[----:B------:R-:W-:Y:S02]  /*00f0*/  CS2R R10, SRZ ;  /* 0x00000000000a7805 */ /* 0x000fe4000001ff00 */
[C---:B0-----:R-:W-:Y:S02]  /*0100*/  ISETP.GE.AND P0, PT, R0.reuse, -0x1, PT ;  /* 0xffffffff0000780c */ /* 0x041fe40003f06270 */
[----:B------:R-:W-:-:S11]  /*0110*/  LEA.HI R0, R0, R0, RZ, 0x1 ;  /* 0x0000000000007211 */ /* 0x000fd600078f08ff */
[----:B-1----:R-:W-:Y:S05]  /*0120*/  @!P0 BRA `(.L_x_19) ;  /* 0x0000000800f48947 */ /* 0x002fea0003800000 */
[----:B------:R-:W-:Y:S02]  /*0130*/  SHF.R.S32.HI R0, RZ, 0x1, R0 ;  /* 0x00000001ff007819 */ /* 0x000fe40000011400 */
[----:B------:R-:W-:Y:S02]  /*0140*/  CS2R R10, SRZ ;  /* 0x00000000000a7805 */ /* 0x000fe4000001ff00 */
[----:B------:R-:W-:Y:S01]  /*0150*/  IABS R3, R0 ;  /* 0x0000000000037213 */ /* 0x000fe20000000000 */
[----:B------:R-:W-:-:S04]  /*0160*/  IMAD.MOV R15, RZ, RZ, -R0 ;  /* 0x000000ffff0f7224 */ /* 0x000fc800078e0a00 */
[----:B------:R-:W-:-:S04]  /*0170*/  IMAD.IADD R12, R0, 0x1, R3 ;  /* 0x00000001000c7824 */ /* 0x000fc800078e0203 */
[C---:B------:R-:W-:Y:S01]  /*0180*/  VIADD R13, R12.reuse, 0x1 ;  /* 0x000000010c0d7836 */ /* 0x040fe20000000000 */
[----:B------:R-:W-:-:S04]  /*0190*/  ISETP.GE.U32.AND P0, PT, R12, 0x7, PT ;  /* 0x000000070c00780c */ /* 0x000fc80003f06070 */
[----:B------:R-:W-:-:S09]  /*01a0*/  LOP3.LUT R25, R13, 0x7, RZ, 0xc0, !PT ;  /* 0x000000070d197812 */ /* 0x000fd200078ec0ff */
[----:B------:R-:W-:Y:S05]  /*01b0*/  @!P0 BRA `(.L_x_20) ;  /* 0x00000004005c8947 */ /* 0x000fea0003800000 */
[----:B------:R-:W0:Y:S01]  /*01c0*/  LDC.64 R2, c[0x0][0x398] ;  /* 0x0000e600ff027b82 */ /* 0x000e220000000a00 */
[----:B------:R-:W-:Y:S01]  /*01d0*/  LOP3.LUT R16, R13, 0xfffffff8, RZ, 0xc0, !PT ;  /* 0xfffffff80d107812 */ /* 0x000fe200078ec0ff */
[----:B------:R-:W-:Y:S01]  /*01e0*/  IMAD R5, R8, UR9, R9 ;  /* 0x0000000908057c24 */ /* 0x000fe2000f8e0209 */
[----:B------:R-:W-:Y:S01]  /*01f0*/  IADD3 R15, PT, PT, -R0, 0x3, RZ ;  /* 0x00000003000f7810 */ /* 0x000fe20007ffe1ff */
[--C-:B------:R-:W-:Y:S01]  /*0200*/  IMAD.IADD R27, R9, 0x1, -R0.reuse ;  /* 0x00000001091b7824 */ /* 0x100fe200078e0a00 */
[----:B------:R-:W1:Y:S01]  /*0210*/  LDCU UR4, c[0x0][0x394] ;  /* 0x00007280ff0477ac */ /* 0x000e620008000800 */
[----:B------:R-:W-:Y:S02]  /*0220*/  IMAD.MOV.U32 R10, RZ, RZ, RZ ;  /* 0x000000ffff0a7224 */ /* 0x000fe400078e00ff */
[----:B------:R-:W-:Y:S01]  /*0230*/  IMAD.MOV.U32 R26, RZ, RZ, 0x3 ;  /* 0x00000003ff1a7424 */ /* 0x000fe200078e00ff */
[----:B------:R-:W2:Y:S01]  /*0240*/  LDCU.64 UR10, c[0x0][0x380] ;  /* 0x00007000ff0a77ac */ /* 0x000ea20008000a00 */
[----:B------:R-:W-:-:S02]  /*0250*/  IMAD.IADD R14, R5, 0x1, -R0 ;  /* 0x00000001050e7824 */ /* 0x000fc400078e0a00 */
[----:B------:R-:W-:-:S07]  /*0260*/  IMAD.MOV R16, RZ, RZ, -R16 ;  /* 0x000000ffff107224 */ /* 0x000fce00078e0a10 */
.L_x_21:
[----:B-1----:R-:W-:Y:S01]  /*0270*/  UMOV UR9, UR4 ;  /* 0x0000000400097c82 */ /* 0x002fe20008000000 */
[----:B--2---:R-:W-:Y:S01]  /*0280*/  IADD3 R4, P0, PT, R14, UR10, RZ ;  /* 0x0000000a0e047c10 */ /* 0x004fe2000ff1e0ff */
[C---:B------:R-:W-:Y:S01]  /*0290*/  VIADD R17, R27.reuse, 0x1 ;  /* 0x000000011b117836 */ /* 0x040fe20000000000 */
[C---:B------:R-:W-:Y:S01]  /*02a0*/  ISETP.GE.AND P5, PT, R27.reuse, UR9, PT ;  /* 0x000000091b007c0c */ /* 0x040fe2000bfa6270 */
[----:B------:R-:W-:Y:S01]  /*02b0*/  VIADD R7, R26, 0xfffffffd ;  /* 0xfffffffd1a077836 */ /* 0x000fe20000000000 */
[----:B------:R-:W-:Y:S02]  /*02c0*/  LEA.HI.X.SX32 R5, R14, UR11, 0x1, P0 ;  /* 0x0000000b0e057c11 */ /* 0x000fe400080f0eff */
[----:B------:R-:W-:Y:S01]  /*02d0*/  ISETP.LT.OR P5, PT, R27, RZ, P5 ;  /* 0x000000ff1b00720c */ /* 0x000fe20002fa1670 */
[----:B0-----:R-:W-:Y:S01]  /*02e0*/  IMAD.WIDE R6, R7, 0x4, R2 ;  /* 0x0000000407067825 */ /* 0x001fe200078e0202 */
[----:B------:R-:W-:-:S04]  /*02f0*/  ISETP.GE.AND P0, PT, R17, UR9, PT ;  /* 0x0000000911007c0c */ /* 0x000fc8000bf06270 */
[----:B------:R-:W-:Y:S01]  /*0300*/  ISETP.LT.OR P0, PT, R17, RZ, P0 ;  /* 0x000000ff1100720c */ /* 0x000fe20000701670 */
[----:B------:R-:W-:-:S06]  /*0310*/  VIADD R17, R27, 0x2 ;  /* 0x000000021b117836 */ /* 0x000fcc0000000000 */
[----:B------:R-:W2:Y:S01]  /*0320*/  @!P5 LDG.E.U8 R21, desc[UR6][R4.64] ;  /* 0x000000060415d981 */ /* 0x000ea2000c1e1100 */
[----:B------:R-:W-:-:S03]  /*0330*/  ISETP.GE.AND P4, PT, R17, UR9, PT ;  /* 0x0000000911007c0c */ /* 0x000fc6000bf86270 */
[----:B------:R-:W3:Y:S01]  /*0340*/  @!P5 LDG.E R18, desc[UR6][R6.64] ;  /* 0x000000060612d981 */ /* 0x000ee2000c1e1900 */
[----:B------:R-:W-:-:S03]  /*0350*/  ISETP.LT.OR P4, PT, R17, RZ, P4 ;  /* 0x000000ff1100720c */ /* 0x000fc60002781670 */
[----:B------:R-:W4:Y:S04]  /*0360*/  @!P0 LDG.E.U8 R22, desc[UR6][R4.64+0x1] ;  /* 0x0000010604168981 */ /* 0x000f28000c1e1100 */
[----:B------:R-:W5:Y:S06]  /*0370*/  @!P0 LDG.E R19, desc[UR6][R6.64+0x4] ;  /* 0x0000040606138981 */ /* 0x000f6c000c1e1900 */
[----:B------:R-:W5:Y:S04]  /*0380*/  @!P4 LDG.E.U8 R20, desc[UR6][R4.64+0x2] ;  /* 0x000002060414c981 */ /* 0x000f68000c1e1100 */
[----:B------:R-:W5:Y:S01]  /*0390*/  @!P4 LDG.E R17, desc[UR6][R6.64+0x8] ;  /* 0x000008060611c981 */ /* 0x000f62000c1e1900 */
[----:B------:R-:W-:-:S05]  /*03a0*/  VIADD R23, R27, 0x3 ;  /* 0x000000031b177836 */ /* 0x000fca0000000000 */
[----:B------:R-:W-:-:S04]  /*03b0*/  ISETP.GE.AND P3, PT, R23, UR9, PT ;  /* 0x0000000917007c0c */ /* 0x000fc8000bf66270 */
[----:B------:R-:W-:Y:S01]  /*03c0*/  ISETP.LT.OR P3, PT, R23, RZ, P3 ;  /* 0x000000ff1700720c */ /* 0x000fe20001f61670 */
[----:B------:R-:W-:-:S05]  /*03d0*/  VIADD R23, R27, 0x4 ;  /* 0x000000041b177836 */ /* 0x000fca0000000000 */
[----:B------:R-:W-:-:S04]  /*03e0*/  ISETP.GE.AND P2, PT, R23, UR9, PT ;  /* 0x0000000917007c0c */ /* 0x000fc8000bf46270 */
[----:B------:R-:W-:Y:S01]  /*03f0*/  ISETP.LT.OR P2, PT, R23, RZ, P2 ;  /* 0x000000ff1700720c */ /* 0x000fe20001741670 */
[----:B------:R-:W-:-:S05]  /*0400*/  VIADD R23, R27, 0x5 ;  /* 0x000000051b177836 */ /* 0x000fca0000000000 */
[----:B------:R-:W-:-:S04]  /*0410*/  ISETP.GE.AND P1, PT, R23, UR9, PT ;  /* 0x0000000917007c0c */ /* 0x000fc8000bf26270 */
[----:B------:R-:W-:-:S13]  /*0420*/  ISETP.LT.OR P1, PT, R23, RZ, P1 ;  /* 0x000000ff1700720c */ /* 0x000fda0000f21670 */
[----:B------:R-:W5:Y:S01]  /*0430*/  @!P1 LDG.E R28, desc[UR6][R6.64+0x14] ;  /* 0x00001406061c9981 */ /* 0x000f62000c1e1900 */
[----:B--2---:R-:W-:Y:S01]  /*0440*/  @!P5 I2FP.F32.U32 R24, R21 ;  /* 0x000000150018d245 */ /* 0x004fe20000201000 */
[C---:B------:R-:W-:Y:S02]  /*0450*/  VIADD R21, R27.reuse, 0x7 ;  /* 0x000000071b157836 */ /* 0x040fe40000000000 */
[----:B---3--:R-:W-:Y:S02]  /*0460*/  @!P5 FADD R10, R10, R18 ;  /* 0x000000120a0ad221 */ /* 0x008fe40000000000 */
[----:B------:R-:W-:Y:S01]  /*0470*/  @!P5 FFMA R11, R24, R18, R11 ;  /* 0x00000012180bd223 */ /* 0x000fe2000000000b */
[----:B------:R-:W-:Y:S01]  /*0480*/  VIADD R18, R27, 0x6 ;  /* 0x000000061b127836 */ /* 0x000fe20000000000 */
[----:B------:R-:W-:Y:S02]  /*0490*/  ISETP.GE.AND P6, PT, R21, UR9, PT ;  /* 0x0000000915007c0c */ /* 0x000fe4000bfc6270 */
[----:B----4-:R-:W-:-:S02]  /*04a0*/  @!P0 I2FP.F32.U32 R22, R22 ;  /* 0x0000001600168245 */ /* 0x010fc40000201000 */
[----:B------:R-:W-:Y:S01]  /*04b0*/  ISETP.GE.AND P5, PT, R18, UR9, PT ;  /* 0x0000000912007c0c */ /* 0x000fe2000bfa6270 */
[----:B-----5:R-:W-:Y:S01]  /*04c0*/  @!P0 FADD R10, R10, R19 ;  /* 0x000000130a0a8221 */ /* 0x020fe20000000000 */
[----:B------:R-:W-:Y:S02]  /*04d0*/  ISETP.LT.OR P6, PT, R21, RZ, P6 ;  /* 0x000000ff1500720c */ /* 0x000fe400037c1670 */
[----:B------:R-:W-:Y:S01]  /*04e0*/  ISETP.LT.OR P5, PT, R18, RZ, P5 ;  /* 0x000000ff1200720c */ /* 0x000fe20002fa1670 */
[----:B------:R-:W-:Y:S01]  /*04f0*/  @!P0 FFMA R11, R22, R19, R11 ;  /* 0x00000013160b8223 */ /* 0x000fe2000000000b */
[----:B------:R-:W2:Y:S01]  /*0500*/  @!P3 LDG.E.U8 R18, desc[UR6][R4.64+0x3] ;  /* 0x000003060412b981 */ /* 0x000ea2000c1e1100 */
[----:B------:R-:W-:-:S03]  /*0510*/  @!P4 I2FP.F32.U32 R24, R20 ;  /* 0x000000140018c245 */ /* 0x000fc60000201000 */
[----:B------:R-:W3:Y:S04]  /*0520*/  @!P2 LDG.E.U8 R22, desc[UR6][R4.64+0x4] ;  /* 0x000004060416a981 */ /* 0x000ee8000c1e1100 */
[----:B------:R-:W4:Y:S01]  /*0530*/  @!P3 LDG.E R19, desc[UR6][R6.64+0xc] ;  /* 0x00000c060613b981 */ /* 0x000f22000c1e1900 */
[----:B------:R-:W-:-:S03]  /*0540*/  @!P4 FFMA R11, R24, R17, R11 ;  /* 0x00000011180bc223 */ /* 0x000fc6000000000b */
[----:B------:R-:W5:Y:S04]  /*0550*/  @!P1 LDG.E.U8 R21, desc[UR6][R4.64+0x5] ;  /* 0x0000050604159981 */ /* 0x000f68000c1e1100 */
[----:B------:R-:W5:Y:S04]  /*0560*/  @!P2 LDG.E R24, desc[UR6][R6.64+0x10] ;  /* 0x000010060618a981 */ /* 0x000f68000c1e1900 */
[----:B------:R-:W5:Y:S01]  /*0570*/  @!P5 LDG.E.U8 R20, desc[UR6][R4.64+0x6] ;  /* 0x000006060414d981 */ /* 0x000f62000c1e1100 */
[----:B------:R-:W-:-:S03]  /*0580*/  @!P4 FADD R10, R10, R17 ;  /* 0x000000110a0ac221 */ /* 0x000fc60000000000 */
[----:B------:R5:W5:Y:S04]  /*0590*/  @!P6 LDG.E.U8 R23, desc[UR6][R4.64+0x7] ;  /* 0x000007060417e981 */ /* 0x000b68000c1e1100 */
[----:B------:R-:W5:Y:S04]  /*05a0*/  @!P5 LDG.E R17, desc[UR6][R6.64+0x18] ;  /* 0x000018060611d981 */ /* 0x000f68000c1e1900 */
[----:B------:R-:W5:Y:S01]  /*05b0*/  @!P6 LDG.E R29, desc[UR6][R6.64+0x1c] ;  /* 0x00001c06061de981 */ /* 0x000f62000c1e1900 */
[----:B------:R-:W-:-:S05]  /*05c0*/  VIADD R16, R16, 0x8 ;  /* 0x0000000810107836 */ /* 0x000fca0000000000 */
[----:B------:R-:W-:Y:S01]  /*05d0*/  ISETP.NE.AND P0, PT, R16, RZ, PT ;  /* 0x000000ff1000720c */ /* 0x000fe20003f05270 */
[----:B------:R-:W-:Y:S02]  /*05e0*/  VIADD R15, R15, 0x8 ;  /* 0x000000080f0f7836 */ /* 0x000fe40000000000 */
[----:B------:R-:W-:Y:S02]  /*05f0*/  VIADD R26, R26, 0x8 ;  /* 0x000000081a1a7836 */ /* 0x000fe40000000000 */
[----:B------:R-:W-:Y:S02]  /*0600*/  VIADD R14, R14, 0x8 ;  /* 0x000000080e0e7836 */ /* 0x000fe40000000000 */
[----:B------:R-:W-:Y:S01]  /*0610*/  VIADD R27, R27, 0x8 ;  /* 0x000000081b1b7836 */ /* 0x000fe20000000000 */
[----:B--2---:R-:W-:Y:S02]  /*0620*/  @!P3 I2FP.F32.U32 R18, R18 ;  /* 0x000000120012b245 */ /* 0x004fe40000201000 */
[----:B---3--:R-:W-:-:S03]  /*0630*/  @!P2 I2FP.F32.U32 R22, R22 ;  /* 0x000000160016a245 */ /* 0x008fc60000201000 */
[----:B----4-:R-:W-:Y:S01]  /*0640*/  @!P3 FFMA R11, R18, R19, R11 ;  /* 0x00000013120bb223 */ /* 0x010fe2000000000b */
[----:B------:R-:W-:Y:S01]  /*0650*/  @!P3 FADD R10, R10, R19 ;  /* 0x000000130a0ab221 */ /* 0x000fe20000000000 */
[----:B-----5:R-:W-:-:S03]  /*0660*/  @!P1 I2FP.F32.U32 R4, R21 ;  /* 0x0000001500049245 */ /* 0x020fc60000201000 */
[----:B------:R-:W-:Y:S01]  /*0670*/  @!P2 FADD R10, R10, R24 ;  /* 0x000000180a0aa221 */ /* 0x000fe20000000000 */
[----:B------:R-:W-:Y:S01]  /*0680*/  @!P2 FFMA R11, R22, R24, R11 ;  /* 0x00000018160ba223 */ /* 0x000fe2000000000b */
[----:B------:R-:W-:Y:S02]  /*0690*/  @!P5 I2FP.F32.U32 R20, R20 ;  /* 0x000000140014d245 */ /* 0x000fe40000201000 */
[----:B------:R-:W-:Y:S01]  /*06a0*/  @!P1 FADD R10, R10, R28 ;  /* 0x0000001c0a0a9221 */ /* 0x000fe20000000000 */
[----:B------:R-:W-:Y:S01]  /*06b0*/  @!P1 FFMA R11, R4, R28, R11 ;  /* 0x0000001c040b9223 */ /* 0x000fe2000000000b */
[----:B------:R-:W-:Y:S02]  /*06c0*/  @!P6 I2FP.F32.U32 R4, R23 ;  /* 0x000000170004e245 */ /* 0x000fe40000201000 */
[----:B------:R-:W-:Y:S01]  /*06d0*/  @!P5 FADD R10, R10, R17 ;  /* 0x000000110a0ad221 */ /* 0x000fe20000000000 */
[----:B------:R-:W-:-:S03]  /*06e0*/  @!P5 FFMA R11, R20, R17, R11 ;  /* 0x00000011140bd223 */ /* 0x000fc6000000000b */
[----:B------:R-:W-:Y:S01]  /*06f0*/  @!P6 FADD R10, R10, R29 ;  /* 0x0000001d0a0ae221 */ /* 0x000fe20000000000 */
[----:B------:R-:W-:Y:S01]  /*0700*/  @!P6 FFMA R11, R4, R29, R11 ;  /* 0x0000001d040be223 */ /* 0x000fe2000000000b */
[----:B------:R-:W-:Y:S06]  /*0710*/  @P0 BRA `(.L_x_21) ;  /* 0xfffffff800d40947 */ /* 0x000fec000383ffff */
[----:B------:R-:W-:-:S07]  /*0720*/  VIADD R15, R15, 0xfffffffd ;  /* 0xfffffffd0f0f7836 */ /* 0x000fce0000000000 */
.L_x_20:
[----:B------:R-:W-:-:S13]  /*0730*/  ISETP.NE.AND P0, PT, R25, RZ, PT ;  /* 0x000000ff1900720c */ /* 0x000fda0003f05270 */
[----:B------:R-:W-:Y:S05]  /*0740*/  @!P0 BRA `(.L_x_19) ;  /* 0x00000004006c8947 */ /* 0x000fea0003800000 */
[----:B------:R-:W-:Y:S02]  /*0750*/  ISETP.GE.U32.AND P0, PT, R25, 0x4, PT ;  /* 0x000000041900780c */ /* 0x000fe40003f06070 */
[----:B------:R-:W-:-:S11]  /*0760*/  LOP3.LUT P3, R13, R13, 0x3, RZ, 0xc0, !PT ;  /* 0x000000030d0d7812 */ /* 0x000fd6000786c0ff */
[----:B------:R-:W-:Y:S05]  /*0770*/  @!P0 BRA `(.L_x_22) ;  /* 0x0000000000a08947 */ /* 0x000fea0003800000 */
[----:B------:R-:W0:Y:S01]  /*0780*/  LDCU.64 UR4, c[0x0][0x380] ;  /* 0x00007000ff0477ac */ /* 0x000e220008000a00 */
[----:B------:R-:W1:Y:S01]  /*0790*/  LDC.64 R4, c[0x0][0x398] ;  /* 0x0000e600ff047b82 */ /* 0x000e620000000a00 */
[----:B------:R-:W-:Y:S02]  /*07a0*/  IMAD.IADD R3, R9, 0x1, R15 ;  /* 0x0000000109037824 */ /* 0x000fe400078e020f */
[----:B------:R-:W-:Y:S02]  /*07b0*/  IMAD.IADD R7, R15, 0x1, R0 ;  /* 0x000000010f077824 */ /* 0x000fe400078e0200 */
[C---:B------:R-:W-:Y:S01]  /*07c0*/  VIADD R2, R3.reuse, 0x1 ;  /* 0x0000000103027836 */ /* 0x040fe20000000000 */
[C---:B------:R-:W-:Y:S01]  /*07d0*/  ISETP.GE.AND P0, PT, R3.reuse, UR9, PT ;  /* 0x0000000903007c0c */ /* 0x040fe2000bf06270 */
[----:B------:R-:W-:Y:S02]  /*07e0*/  IMAD R14, R8, UR9, R3 ;  /* 0x00000009080e7c24 */ /* 0x000fe4000f8e0203 */
[C---:B------:R-:W-:Y:S01]  /*07f0*/  VIADD R16, R3.reuse, 0x2 ;  /* 0x0000000203107836 */ /* 0x040fe20000000000 */
[----:B------:R-:W-:Y:S01]  /*0800*/  ISETP.GE.AND P1, PT, R2, UR9, PT ;  /* 0x0000000902007c0c */ /* 0x000fe2000bf26270 */
[C---:B------:R-:W-:Y:S01]  /*0810*/  VIADD R6, R3.reuse, 0x3 ;  /* 0x0000000303067836 */ /* 0x040fe20000000000 */
[----:B------:R-:W-:-:S02]  /*0820*/  ISETP.LT.OR P0, PT, R3, RZ, P0 ;  /* 0x000000ff0300720c */ /* 0x000fc40000701670 */
[----:B------:R-:W-:Y:S02]  /*0830*/  ISETP.LT.OR P1, PT, R2, RZ, P1 ;  /* 0x000000ff0200720c */ /* 0x000fe40000f21670 */
[----:B------:R-:W-:Y:S02]  /*0840*/  ISETP.GE.AND P2, PT, R16, UR9, PT ;  /* 0x0000000910007c0c */ /* 0x000fe4000bf46270 */
[----:B0-----:R-:W-:Y:S02]  /*0850*/  IADD3 R2, P5, PT, R14, UR4, RZ ;  /* 0x000000040e027c10 */ /* 0x001fe4000ffbe0ff */
[----:B------:R-:W-:Y:S02]  /*0860*/  ISETP.GE.AND P4, PT, R6, UR9, PT ;  /* 0x0000000906007c0c */ /* 0x000fe4000bf86270 */
[----:B------:R-:W-:Y:S02]  /*0870*/  LEA.HI.X.SX32 R3, R14, UR5, 0x1, P5 ;  /* 0x000000050e037c11 */ /* 0x000fe4000a8f0eff */
[----:B------:R-:W-:Y:S01]  /*0880*/  ISETP.LT.OR P2, PT, R16, RZ, P2 ;  /* 0x000000ff1000720c */ /* 0x000fe20001741670 */
[----:B-1----:R-:W-:Y:S01]  /*0890*/  IMAD.WIDE R4, R7, 0x4, R4 ;  /* 0x0000000407047825 */ /* 0x002fe200078e0204 */
[----:B------:R-:W-:Y:S01]  /*08a0*/  ISETP.LT.OR P4, PT, R6, RZ, P4 ;  /* 0x000000ff0600720c */ /* 0x000fe20002781670 */
[----:B------:R-:W2:Y:S04]  /*08b0*/  @!P1 LDG.E.U8 R14, desc[UR6][R2.64+0x1] ;  /* 0x00000106020e9981 */ /* 0x000ea8000c1e1100 */
[----:B------:R-:W3:Y:S04]  /*08c0*/  @!P0 LDG.E.U8 R6, desc[UR6][R2.64] ;  /* 0x0000000602068981 */ /* 0x000ee8000c1e1100 */
[----:B------:R-:W4:Y:S04]  /*08d0*/  @!P0 LDG.E R7, desc[UR6][R4.64] ;  /* 0x0000000604078981 */ /* 0x000f28000c1e1900 */
[----:B------:R-:W5:Y:S04]  /*08e0*/  @!P2 LDG.E.U8 R16, desc[UR6][R2.64+0x2] ;  /* 0x000002060210a981 */ /* 0x000f68000c1e1100 */
[----:B------:R-:W5:Y:S04]  /*08f0*/  @!P1 LDG.E R17, desc[UR6][R4.64+0x4] ;  /* 0x0000040604119981 */ /* 0x000f68000c1e1900 */
[----:B------:R-:W5:Y:S04]  /*0900*/  @!P4 LDG.E.U8 R18, desc[UR6][R2.64+0x3] ;  /* 0x000003060212c981 */ /* 0x000f68000c1e1100 */
[----:B------:R-:W5:Y:S04]  /*0910*/  @!P2 LDG.E R19, desc[UR6][R4.64+0x8] ;  /* 0x000008060413a981 */ /* 0x000f68000c1e1900 */
[----:B------:R-:W5:Y:S01]  /*0920*/  @!P4 LDG.E R21, desc[UR6][R4.64+0xc] ;  /* 0x00000c060415c981 */ /* 0x000f62000c1e1900 */
[----:B------:R-:W-:Y:S01]  /*0930*/  VIADD R15, R15, 0x4 ;  /* 0x000000040f0f7836 */ /* 0x000fe20000000000 */
[----:B--2---:R-:W-:-:S02]  /*0940*/  @!P1 I2FP.F32.U32 R14, R14 ;  /* 0x0000000e000e9245 */ /* 0x004fc40000201000 */
[----:B---3--:R-:W-:Y:S01]  /*0950*/  @!P0 I2FP.F32.U32 R6, R6 ;  /* 0x0000000600068245 */ /* 0x008fe20000201000 */
[----:B----4-:R-:W-:-:S04]  /*0960*/  @!P0 FADD R10, R10, R7 ;  /* 0x000000070a0a8221 */ /* 0x010fc80000000000 */
[----:B------:R-:W-:Y:S01]  /*0970*/  @!P0 FFMA R11, R6, R7, R11 ;  /* 0x00000007060b8223 */ /* 0x000fe2000000000b */
[----:B-----5:R-:W-:Y:S01]  /*0980*/  @!P2 I2FP.F32.U32 R16, R16 ;  /* 0x000000100010a245 */ /* 0x020fe20000201000 */
[----:B------:R-:W-:Y:S02]  /*0990*/  @!P1 FADD R10, R10, R17 ;  /* 0x000000110a0a9221 */ /* 0x000fe40000000000 */
[----:B------:R-:W-:Y:S01]  /*09a0*/  @!P1 FFMA R11, R14, R17, R11 ;  /* 0x000000110e0b9223 */ /* 0x000fe2000000000b */
[----:B------:R-:W-:Y:S01]  /*09b0*/  @!P4 I2FP.F32.U32 R18, R18 ;  /* 0x000000120012c245 */ /* 0x000fe20000201000 */
[----:B------:R-:W-:Y:S02]  /*09c0*/  @!P2 FADD R10, R10, R19 ;  /* 0x000000130a0aa221 */ /* 0x000fe40000000000 */
[----:B------:R-:W-:Y:S02]  /*09d0*/  @!P2 FFMA R11, R16, R19, R11 ;  /* 0x00000013100ba223 */ /* 0x000fe4000000000b */
[----:B------:R-:W-:-:S02]  /*09e0*/  @!P4 FADD R10, R10, R21 ;  /* 0x000000150a0ac221 */ /* 0x000fc40000000000 */
[----:B------:R-:W-:-:S07]  /*09f0*/  @!P4 FFMA R11, R18, R21, R11 ;  /* 0x00000015120bc223 */ /* 0x000fce000000000b */
.L_x_22:
[----:B------:R-:W-:Y:S05]  /*0a00*/  @!P3 BRA `(.L_x_19) ;  /* 0x0000000000bcb947 */ /* 0x000fea0003800000 */
[----:B------:R-:W-:Y:S02]  /*0a10*/  ISETP.NE.AND P0, PT, R13, 0x1, PT ;  /* 0x000000010d00780c */ /* 0x000fe40003f05270 */
[----:B------:R-:W-:-:S04]  /*0a20*/  LOP3.LUT R12, R12, 0x1, RZ, 0xc0, !PT ;  /* 0x000000010c0c7812 */ /* 0x000fc800078ec0ff */
[----:B------:R-:W-:-:S07]  /*0a30*/  ISETP.NE.U32.AND P2, PT, R12, 0x1, PT ;  /* 0x000000010c00780c */ /* 0x000fce0003f45070 */
[----:B------:R-:W-:Y:S06]  /*0a40*/  @!P0 BRA `(.L_x_23) ;  /* 0x0000000000608947 */ /* 0x000fec0003800000 */
[----:B------:R-:W0:Y:S01]  /*0a50*/  LDCU.64 UR4, c[0x0][0x380] ;  /* 0x00007000ff0477ac */ /* 0x000e220008000a00 */
[----:B------:R-:W1:Y:S01]  /*0a60*/  LDC.64 R4, c[0x0][0x398] ;  /* 0x0000e600ff047b82 */ /* 0x000e620000000a00 */
[----:B------:R-:W-:-:S04]  /*0a70*/  IMAD.IADD R3, R9, 0x1, R15 ;  /* 0x0000000109037824 */ /* 0x000fc800078e020f */
[C---:B------:R-:W-:Y:S01]  /*0a80*/  VIADD R7, R3.reuse, 0x1 ;  /* 0x0000000103077836 */ /* 0x040fe20000000000 */
[----:B------:R-:W-:Y:S01]  /*0a90*/  ISETP.GE.AND P0, PT, R3, UR9, PT ;  /* 0x0000000903007c0c */ /* 0x000fe2000bf06270 */
[----:B------:R-:W-:-:S03]  /*0aa0*/  IMAD R6, R8, UR9, R3 ;  /* 0x0000000908067c24 */ /* 0x000fc6000f8e0203 */
[----:B------:R-:W-:Y:S02]  /*0ab0*/  ISETP.LT.OR P0, PT, R3, RZ, P0 ;  /* 0x000000ff0300720c */ /* 0x000fe40000701670 */
[----:B------:R-:W-:-:S04]  /*0ac0*/  ISETP.GE.AND P1, PT, R7, UR9, PT ;  /* 0x0000000907007c0c */ /* 0x000fc8000bf26270 */
[----:B------:R-:W-:Y:S01]  /*0ad0*/  ISETP.LT.OR P1, PT, R7, RZ, P1 ;  /* 0x000000ff0700720c */ /* 0x000fe20000f21670 */
[----:B------:R-:W-:Y:S01]  /*0ae0*/  IMAD.IADD R7, R15, 0x1, R0 ;  /* 0x000000010f077824 */ /* 0x000fe200078e0200 */
[----:B0-----:R-:W-:-:S04]  /*0af0*/  IADD3 R2, P3, PT, R6, UR4, RZ ;  /* 0x0000000406027c10 */ /* 0x001fc8000ff7e0ff */
[----:B------:R-:W-:Y:S01]  /*0b00*/  LEA.HI.X.SX32 R3, R6, UR5, 0x1, P3 ;  /* 0x0000000506037c11 */ /* 0x000fe200098f0eff */
[----:B-1----:R-:W-:-:S04]  /*0b10*/  IMAD.WIDE R4, R7, 0x4, R4 ;  /* 0x0000000407047825 */ /* 0x002fc800078e0204 */
[----:B------:R-:W2:Y:S04]  /*0b20*/  @!P0 LDG.E.U8 R6, desc[UR6][R2.64] ;  /* 0x0000000602068981 */ /* 0x000ea8000c1e1100 */
[----:B------:R-:W3:Y:S04]  /*0b30*/  @!P1 LDG.E.U8 R12, desc[UR6][R2.64+0x1] ;  /* 0x00000106020c9981 */ /* 0x000ee8000c1e1100 */
[----:B------:R-:W4:Y:S04]  /*0b40*/  @!P0 LDG.E R7, desc[UR6][R4.64] ;  /* 0x0000000604078981 */ /* 0x000f28000c1e1900 */
[----:B------:R-:W5:Y:S01]  /*0b50*/  @!P1 LDG.E R13, desc[UR6][R4.64+0x4] ;  /* 0x00000406040d9981 */ /* 0x000f62000c1e1900 */
[----:B------:R-:W-:Y:S01]  /*0b60*/  VIADD R15, R15, 0x2 ;  /* 0x000000020f0f7836 */ /* 0x000fe20000000000 */
[----:B--2---:R-:W-:-:S02]  /*0b70*/  @!P0 I2FP.F32.U32 R6, R6 ;  /* 0x0000000600068245 */ /* 0x004fc40000201000 */
[----:B---3--:R-:W-:Y:S01]  /*0b80*/  @!P1 I2FP.F32.U32 R12, R12 ;  /* 0x0000000c000c9245 */ /* 0x008fe20000201000 */
[----:B----4-:R-:W-:Y:S02]  /*0b90*/  @!P0 FADD R10, R10, R7 ;  /* 0x000000070a0a8221 */ /* 0x010fe40000000000 */
[----:B------:R-:W-:Y:S02]  /*0ba0*/  @!P0 FFMA R11, R6, R7, R11 ;  /* 0x00000007060b8223 */ /* 0x000fe4000000000b */
[----:B-----5:R-:W-:Y:S02]  /*0bb0*/  @!P1 FADD R10, R10, R13 ;  /* 0x0000000d0a0a9221 */ /* 0x020fe40000000000 */
[----:B------:R-:W-:-:S07]  /*0bc0*/  @!P1 FFMA R11, R12, R13, R11 ;  /* 0x0000000d0c0b9223 */ /* 0x000fce000000000b */
.L_x_23:
[----:B------:R-:W-:Y:S05]  /*0bd0*/  @!P2 BRA `(.L_x_19) ;  /* 0x000000000048a947 */ /* 0x000fea0003800000 */
[----:B------:R-:W-:Y:S01]  /*0be0*/  IMAD.IADD R5, R9, 0x1, R15 ;  /* 0x0000000109057824 */ /* 0x000fe200078e020f */
[----:B------:R-:W-:Y:S04]  /*0bf0*/  BSSY.RECONVERGENT B0, `(.L_x_19) ;  /* 0x0000010000007945 */ /* 0x000fe80003800200 */
[----:B------:R-:W-:-:S04]  /*0c00*/  ISETP.GE.AND P0, PT, R5, UR9, PT ;  /* 0x0000000905007c0c */ /* 0x000fc8000bf06270 */
[----:B------:R-:W-:-:S13]  /*0c10*/  ISETP.LT.OR P0, PT, R5, RZ, P0 ;  /* 0x000000ff0500720c */ /* 0x000fda0000701670 */
[----:B------:R-:W-:Y:S05]  /*0c20*/  @P0 BRA `(.L_x_24) ;  /* 0x0000000000300947 */ /* 0x000fea0003800000 */
[----:B------:R-:W0:Y:S01]  /*0c30*/  LDCU.64 UR4, c[0x0][0x380] ;  /* 0x00007000ff0477ac */ /* 0x000e220008000a00 */
[----:B------:R-:W1:Y:S01]  /*0c40*/  LDC.64 R2, c[0x0][0x398] ;  /* 0x0000e600ff027b82 */ /* 0x000e620000000a00 */
[----:B------:R-:W-:Y:S02]  /*0c50*/  IMAD R5, R8, UR9, R5 ;  /* 0x0000000908057c24 */ /* 0x000fe4000f8e0205 */
[----:B------:R-:W-:-:S03]  /*0c60*/  IMAD.IADD R15, R15, 0x1, R0 ;  /* 0x000000010f0f7824 */ /* 0x000fc600078e0200 */
[----:B0-----:R-:W-:-:S04]  /*0c70*/  IADD3 R4, P0, PT, R5, UR4, RZ ;  /* 0x0000000405047c10 */ /* 0x001fc8000ff1e0ff */
[----:B------:R-:W-:Y:S01]  /*0c80*/  LEA.HI.X.SX32 R5, R5, UR5, 0x1, P0 ;  /* 0x0000000505057c11 */ /* 0x000fe200080f0eff */
[----:B-1----:R-:W-:-:S04]  /*0c90*/  IMAD.WIDE R2, R15, 0x4, R2 ;  /* 0x000000040f027825 */ /* 0x002fc800078e0202 */
[----:B------:R-:W2:Y:S04]  /*0ca0*/  LDG.E.U8 R4, desc[UR6][R4.64] ;  /* 0x0000000604047981 */ /* 0x000ea8000c1e1100 */
[----:B------:R-:W3:Y:S01]  /*0cb0*/  LDG.E R3, desc[UR6][R2.64] ;  /* 0x0000000602037981 */ /* 0x000ee2000c1e1900 */
[----:B--2---:R-:W-:Y:S01]  /*0cc0*/  I2FP.F32.U32 R0, R4 ;  /* 0x0000000400007245 */ /* 0x004fe20000201000 */
[----:B---3--:R-:W-:-:S04]  /*0cd0*/  FADD R10, R10, R3 ;  /* 0x000000030a0a7221 */ /* 0x008fc80000000000 */
[----:B------:R-:W-:-:S07]  /*0ce0*/  FFMA R11, R0, R3, R11 ;  /* 0x00000003000b7223 */ /* 0x000fce000000000b */
.L_x_24:
[----:B------:R-:W-:Y:S05]  /*0cf0*/  BSYNC.RECONVERGENT B0 ;  /* 0x0000000000007941 */ /* 0x000fea0003800200 */
.L_x_19:
[----:B------:R-:W0:Y:S01]  /*0d00*/  MUFU.RCP R3, R10 ;  /* 0x0000000a00037308 */ /* 0x000e220000001000 */
[----:B------:R-:W-:Y:S01]  /*0d10*/  BSSY.RECONVERGENT B0, `(.L_x_25) ;  /* 0x000000d000007945 */ /* 0x000fe20003800200 */
[----:B------:R-:W-:-:S06]  /*0d20*/  FSETP.GT.AND P2, PT, R10, RZ, PT ;  /* 0x000000ff0a00720b */ /* 0x000fcc0003f44000 */
[----:B------:R-:W1:Y:S01]  /*0d30*/  FCHK P0, R11, R10 ;  /* 0x0000000a0b007302 */ /* 0x000e620000000000 */
[----:B0-----:R-:W-:-:S04]  /*0d40*/  FFMA R0, R3, -R10, 1 ;  /* 0x3f80000003007423 */ /* 0x001fc8000000080a */
[----:B------:R-:W-:-:S04]  /*0d50*/  FFMA R0, R3, R0, R3 ;  /* 0x0000000003007223 */ /* 0x000fc80000000003 */
[----:B------:R-:W-:-:S04]  /*0d60*/  FFMA R2, R0, R11, RZ ;  /* 0x0000000b00027223 */ /* 0x000fc800000000ff */
[----:B------:R-:W-:-:S04]  /*0d70*/  FFMA R3, R2, -R10, R11 ;  /* 0x8000000a02037223 */ /* 0x000fc8000000000b */
[----:B------:R-:W-:Y:S01]  /*0d80*/  FFMA R0, R0, R3, R2 ;  /* 0x0000000300007223 */ /* 0x000fe20000000002 */
[----:B-1----:R-:W-:Y:S06]  /*0d90*/  @!P0 BRA `(.L_x_26) ;  /* 0x0000000000108947 */ /* 0x002fec0003800000 */
[----:B------:R-:W-:Y:S01]  /*0da0*/  IMAD.MOV.U32 R0, RZ, RZ, R11 ;  /* 0x000000ffff007224 */ /* 0x000fe200078e000b */
[----:B------:R-:W-:Y:S01]  /*0db0*/  MOV R2, 0xde0 ;  /* 0x00000de000027802 */ /* 0x000fe20000000f00 */
[----:B------:R-:W-:-:S07]  /*0dc0*/  IMAD.MOV.U32 R3, RZ, RZ, R10 ;  /* 0x000000ffff037224 */ /* 0x000fce00078e000a */
[----:B------:R-:W-:Y:S05]  /*0dd0*/  CALL.REL.NOINC `($__internal_1_$__cuda_sm3x_div_rn_noftz_f32_slowpath) ;  /* 0x0000000000207944 */ /* 0x000fea0003c00000 */
.L_x_26:
[----:B------:R-:W-:Y:S05]  /*0de0*/  BSYNC.RECONVERGENT B0 ;  /* 0x0000000000007941 */ /* 0x000fea0003800200 */
.L_x_25:
[----:B------:R-:W0:Y:S01]  /*0df0*/  LDC.64 R2, c[0x0][0x388] ;  /* 0x0000e200ff027b82 */ /* 0x000e220000000a00 */
[----:B------:R-:W1:Y:S01]  /*0e00*/  LDCU UR4, c[0x0][0x394] ;  /* 0x00007280ff0477ac */ /* 0x000e620008000800 */
[----:B------:R-:W-:Y:S01]  /*0e10*/  FSEL R5, R0, RZ, P2 ;  /* 0x000000ff00057208 */ /* 0x000fe20001000000 */
[----:B-1----:R-:W-:-:S04]  /*0e20*/  IMAD R9, R8, UR4, R9 ;  /* 0x0000000408097c24 */ /* 0x002fc8000f8e0209 */
[----:B0-----:R-:W-:-:S05]  /*0e30*/  IMAD.WIDE R2, R9, 0x4, R2 ;  /* 0x0000000409027825 */ /* 0x001fca00078e0202 */
[----:B------:R-:W-:Y:S01]  /*0e40*/  STG.E desc[UR6][R2.64], R5 ;  /* 0x0000000502007986 */ /* 0x000fe2000c101906 */
[----:B------:R-:W-:Y:S05]  /*0e50*/  EXIT ;  /* 0x000000000000794d */ /* 0x000fea0003800000 */
        .weak           $__internal_1_$__cuda_sm3x_div_rn_noftz_f32_slowpath
        .type           $__internal_1_$__cuda_sm3x_div_rn_noftz_f32_slowpath,@function
        .size           $__internal_1_$__cuda_sm3x_div_rn_noftz_f32_slowpath,(.L_x_40 - $__internal_1_$__cuda_sm3x_div_rn_noftz_f32_slowpath)
$__internal_1_$__cuda_sm3x_div_rn_noftz_f32_slowpath:
[----:B------:R-:W-:Y:S01]  /*0e60*/  SHF.R.U32.HI R5, RZ, 0x17, R3 ;  /* 0x00000017ff057819 */ /* 0x000fe20000011603 */
[----:B------:R-:W-:Y:S01]  /*0e70*/  BSSY.RECONVERGENT B1, `(.L_x_27) ;  /* 0x0000062000017945 */ /* 0x000fe20003800200 */
[----:B------:R-:W-:Y:S02]  /*0e80*/  SHF.R.U32.HI R4, RZ, 0x17, R0 ;  /* 0x00000017ff047819 */ /* 0x000fe40000011600 */
[----:B------:R-:W-:Y:S02]  /*0e90*/  LOP3.LUT R12, R5, 0xff, RZ, 0xc0, !PT ;  /* 0x000000ff050c7812 */ /* 0x000fe400078ec0ff */
[----:B------:R-:W-:-:S03]  /*0ea0*/  LOP3.LUT R10, R4, 0xff, RZ, 0xc0, !PT ;  /* 0x000000ff040a7812 */ /* 0x000fc600078ec0ff */
[----:B------:R-:W-:Y:S02]  /*0eb0*/  VIADD R6, R12, 0xffffffff ;  /* 0xffffffff0c067836 */ /* 0x000fe40000000000 */
[----:B------:R-:W-:-:S03]  /*0ec0*/  VIADD R5, R10, 0xffffffff ;  /* 0xffffffff0a057836 */ /* 0x000fc60000000000 */
[----:B------:R-:W-:-:S04]  /*0ed0*/  ISETP.GT.U32.AND P0, PT, R6, 0xfd, PT ;  /* 0x000000fd0600780c */ /* 0x000fc80003f04070 */
[----:B------:R-:W-:-:S13]  /*0ee0*/  ISETP.GT.U32.OR P0, PT, R5, 0xfd, P0 ;  /* 0x000000fd0500780c */ /* 0x000fda0000704470 */
[----:B------:R-:W-:Y:S01]  /*0ef0*/  @!P0 IMAD.MOV.U32 R4, RZ, RZ, RZ ;  /* 0x000000ffff048224 */ /* 0x000fe200078e00ff */
[----:B------:R-:W-:Y:S06]  /*0f00*/  @!P0 BRA `(.L_x_28) ;  /* 0x00000000005c8947 */ /* 0x000fec0003800000 */
[----:B------:R-:W-:Y:S02]  /*0f10*/  FSETP.GTU.FTZ.AND P0, PT, |R0|, +INF , PT ;  /* 0x7f8000000000780b */ /* 0x000fe40003f1c200 */
[----:B------:R-:W-:-:S04]  /*0f20*/  FSETP.GTU.FTZ.AND P1, PT, |R3|, +INF , PT ;  /* 0x7f8000000300780b */ /* 0x000fc80003f3c200 */
[----:B------:R-:W-:-:S13]  /*0f30*/  PLOP3.LUT P0, PT, P0, P1, PT, 0xf8, 0x8f ;  /* 0x00000000008f781c */ /* 0x000fda0000703f70 */
[----:B------:R-:W-:Y:S05]  /*0f40*/  @P0 BRA `(.L_x_29) ;  /* 0x00000004004c0947 */ /* 0x000fea0003800000 */
[----:B------:R-:W-:-:S13]  /*0f50*/  LOP3.LUT P0, RZ, R3, 0x7fffffff, R0, 0xc8, !PT ;  /* 0x7fffffff03ff7812 */ /* 0x000fda000780c800 */
[----:B------:R-:W-:Y:S05]  /*0f60*/  @!P0 BRA `(.L_x_30) ;  /* 0x00000004003c8947 */ /* 0x000fea0003800000 */
[C---:B------:R-:W-:Y:S02]  /*0f70*/  FSETP.NEU.FTZ.AND P0, PT, |R0|.reuse, +INF , PT ;  /* 0x7f8000000000780b */ /* 0x040fe40003f1d200 */
[----:B------:R-:W-:Y:S02]  /*0f80*/  FSETP.NEU.FTZ.AND P3, PT, |R3|, +INF , PT ;  /* 0x7f8000000300780b */ /* 0x000fe40003f7d200 */
[----:B------:R-:W-:-:S11]  /*0f90*/  FSETP.NEU.FTZ.AND P1, PT, |R0|, +INF , PT ;  /* 0x7f8000000000780b */ /* 0x000fd60003f3d200 */
[----:B------:R-:W-:Y:S05]  /*0fa0*/  @!P3 BRA !P0, `(.L_x_30) ;  /* 0x00000004002cb947 */ /* 0x000fea0004000000 */
[----:B------:R-:W-:-:S04]  /*0fb0*/  LOP3.LUT P0, RZ, R0, 0x7fffffff, RZ, 0xc0, !PT ;  /* 0x7fffffff00ff7812 */ /* 0x000fc8000780c0ff */
[----:B------:R-:W-:-:S13]  /*0fc0*/  PLOP3.LUT P0, PT, P3, P0, PT, 0x2f, 0xf2 ;  /* 0x0000000000f2781c */ /* 0x000fda0001f00577 */
[----:B------:R-:W-:Y:S05]  /*0fd0*/  @P0 BRA `(.L_x_31) ;  /* 0x0000000400180947 */ /* 0x000fea0003800000 */
[----:B------:R-:W-:-:S04]  /*0fe0*/  LOP3.LUT P0, RZ, R3, 0x7fffffff, RZ, 0xc0, !PT ;  /* 0x7fffffff03ff7812 */ /* 0x000fc8000780c0ff */
[----:B------:R-:W-:-:S13]  /*0ff0*/  PLOP3.LUT P0, PT, P1, P0, PT, 0x2f, 0xf2 ;  /* 0x0000000000f2781c */ /* 0x000fda0000f00577 */
[----:B------:R-:W-:Y:S05]  /*1000*/  @P0 BRA `(.L_x_32) ;  /* 0x0000000400000947 */ /* 0x000fea0003800000 */
[----:B------:R-:W-:Y:S02]  /*1010*/  ISETP.GE.AND P0, PT, R5, RZ, PT ;  /* 0x000000ff0500720c */ /* 0x000fe40003f06270 */
[----:B------:R-:W-:-:S11]  /*1020*/  ISETP.GE.AND P1, PT, R6, RZ, PT ;  /* 0x000000ff0600720c */ /* 0x000fd60003f26270 */
[----:B------:R-:W-:Y:S02]  /*1030*/  @P0 IMAD.MOV.U32 R4, RZ, RZ, RZ ;  /* 0x000000ffff040224 */ /* 0x000fe400078e00ff */
[----:B------:R-:W-:Y:S01]  /*1040*/  @!P0 FFMA R0, R0, 1.84467440737095516160e+19, RZ ;  /* 0x5f80000000008823 */ /* 0x000fe200000000ff */
[----:B------:R-:W-:Y:S02]  /*1050*/  @!P0 IMAD.MOV.U32 R4, RZ, RZ, -0x40 ;  /* 0xffffffc0ff048424 */ /* 0x000fe400078e00ff */
[----:B------:R-:W-:Y:S02]  /*1060*/  @!P1 FFMA R3, R3, 1.84467440737095516160e+19, RZ ;  /* 0x5f80000003039823 */ /* 0x000fe400000000ff */
[----:B------:R-:W-:-:S07]  /*1070*/  @!P1 VIADD R4, R4, 0x40 ;  /* 0x0000004004049836 */ /* 0x000fce0000000000 */
.L_x_28:
[----:B------:R-:W-:Y:S01]  /*1080*/  LEA R6, R12, 0xc0800000, 0x17 ;  /* 0xc08000000c067811 */ /* 0x000fe200078eb8ff */
[----:B------:R-:W-:Y:S04]  /*1090*/  BSSY.RECONVERGENT B2, `(.L_x_33) ;  /* 0x0000036000027945 */ /* 0x000fe80003800200 */
[----:B------:R-:W-:Y:S02]  /*10a0*/  IMAD.IADD R6, R3, 0x1, -R6 ;  /* 0x0000000103067824 */ /* 0x000fe400078e0a06 */
[----:B------:R-:W-:Y:S02]  /*10b0*/  VIADD R3, R10, 0xffffff81 ;  /* 0xffffff810a037836 */ /* 0x000fe40000000000 */
[----:B------:R-:W0:Y:S01]  /*10c0*/  MUFU.RCP R5, R6 ;  /* 0x0000000600057308 */ /* 0x000e220000001000 */
[----:B------:R-:W-:Y:S01]  /*10d0*/  FADD.FTZ R7, -R6, -RZ ;  /* 0x800000ff06077221 */ /* 0x000fe20000010100 */
[----:B------:R-:W-:-:S03]  /*10e0*/  IMAD R0, R3, -0x800000, R0 ;  /* 0xff80000003007824 */ /* 0x000fc600078e0200 */
[----:B0-----:R-:W-:-:S04]  /*10f0*/  FFMA R10, R5, R7, 1 ;  /* 0x3f800000050a7423 */ /* 0x001fc80000000007 */
[----:B------:R-:W-:-:S04]  /*1100*/  FFMA R14, R5, R10, R5 ;  /* 0x0000000a050e7223 */ /* 0x000fc80000000005 */
[----:B------:R-:W-:-:S04]  /*1110*/  FFMA R5, R0, R14, RZ ;  /* 0x0000000e00057223 */ /* 0x000fc800000000ff */
[----:B------:R-:W-:-:S04]  /*1120*/  FFMA R10, R7, R5, R0 ;  /* 0x00000005070a7223 */ /* 0x000fc80000000000 */
[----:B------:R-:W-:Y:S01]  /*1130*/  FFMA R11, R14, R10, R5 ;  /* 0x0000000a0e0b7223 */ /* 0x000fe20000000005 */
[----:B------:R-:W-:-:S03]  /*1140*/  IADD3 R5, PT, PT, R3, 0x7f, -R12 ;  /* 0x0000007f03057810 */ /* 0x000fc60007ffe80c */
[----:B------:R-:W-:Y:S02]  /*1150*/  FFMA R10, R7, R11, R0 ;  /* 0x0000000b070a7223 */ /* 0x000fe40000000000 */
[----:B------:R-:W-:Y:S02]  /*1160*/  IMAD.IADD R5, R5, 0x1, R4 ;  /* 0x0000000105057824 */ /* 0x000fe400078e0204 */
[----:B------:R-:W-:-:S05]  /*1170*/  FFMA R0, R14, R10, R11 ;  /* 0x0000000a0e007223 */ /* 0x000fca000000000b */
[----:B------:R-:W-:-:S04]  /*1180*/  SHF.R.U32.HI R3, RZ, 0x17, R0 ;  /* 0x00000017ff037819 */ /* 0x000fc80000011600 */
[----:B------:R-:W-:-:S05]  /*1190*/  LOP3.LUT R3, R3, 0xff, RZ, 0xc0, !PT ;  /* 0x000000ff03037812 */ /* 0x000fca00078ec0ff */
[----:B------:R-:W-:-:S04]  /*11a0*/  IMAD.IADD R7, R3, 0x1, R5 ;  /* 0x0000000103077824 */ /* 0x000fc800078e0205 */
[----:B------:R-:W-:-:S05]  /*11b0*/  VIADD R3, R7, 0xffffffff ;  /* 0xffffffff07037836 */ /* 0x000fca0000000000 */
[----:B------:R-:W-:-:S13]  /*11c0*/  ISETP.GE.U32.AND P0, PT, R3, 0xfe, PT ;  /* 0x000000fe0300780c */ /* 0x000fda0003f06070 */
[----:B------:R-:W-:Y:S05]  /*11d0*/  @!P0 BRA `(.L_x_34) ;  /* 0x0000000000808947 */ /* 0x000fea0003800000 */
[----:B------:R-:W-:-:S13]  /*11e0*/  ISETP.GT.AND P0, PT, R7, 0xfe, PT ;  /* 0x000000fe0700780c */ /* 0x000fda0003f04270 */
[----:B------:R-:W-:Y:S05]  /*11f0*/  @P0 BRA `(.L_x_35) ;  /* 0x00000000006c0947 */ /* 0x000fea0003800000 */
[----:B------:R-:W-:-:S13]  /*1200*/  ISETP.GE.AND P0, PT, R7, 0x1, PT ;  /* 0x000000010700780c */ /* 0x000fda0003f06270 */
[----:B------:R-:W-:Y:S05]  /*1210*/  @P0 BRA `(.L_x_36) ;  /* 0x0000000000740947 */ /* 0x000fea0003800000 */
[----:B------:R-:W-:Y:S02]  /*1220*/  ISETP.GE.AND P0, PT, R7, -0x18, PT ;  /* 0xffffffe80700780c */ /* 0x000fe40003f06270 */
[----:B------:R-:W-:-:S11]  /*1230*/  LOP3.LUT R0, R0, 0x80000000, RZ, 0xc0, !PT ;  /* 0x8000000000007812 */ /* 0x000fd600078ec0ff */
[----:B------:R-:W-:Y:S05]  /*1240*/  @!P0 BRA `(.L_x_36) ;  /* 0x0000000000688947 */ /* 0x000fea0003800000 */
[CCC-:B------:R-:W-:Y:S01]  /*1250*/  FFMA.RZ R3, R14.reuse, R10.reuse, R11.reuse ;  /* 0x0000000a0e037223 */ /* 0x1c0fe2000000c00b */
[C---:B------:R-:W-:Y:S02]  /*1260*/  VIADD R6, R7.reuse, 0x20 ;  /* 0x0000002007067836 */ /* 0x040fe40000000000 */
[CCC-:B------:R-:W-:Y:S01]  /*1270*/  FFMA.RM R4, R14.reuse, R10.reuse, R11.reuse ;  /* 0x0000000a0e047223 */ /* 0x1c0fe2000000400b */
[----:B------:R-:W-:Y:S02]  /*1280*/  ISETP.NE.AND P3, PT, R7, RZ, PT ;  /* 0x000000ff0700720c */ /* 0x000fe40003f65270 */
[----:B------:R-:W-:Y:S01]  /*1290*/  LOP3.LUT R5, R3, 0x7fffff, RZ, 0xc0, !PT ;  /* 0x007fffff03057812 */ /* 0x000fe200078ec0ff */
[----:B------:R-:W-:Y:S01]  /*12a0*/  FFMA.RP R3, R14, R10, R11 ;  /* 0x0000000a0e037223 */ /* 0x000fe2000000800b */
[----:B------:R-:W-:Y:S01]  /*12b0*/  ISETP.NE.AND P1, PT, R7, RZ, PT ;  /* 0x000000ff0700720c */ /* 0x000fe20003f25270 */
[----:B------:R-:W-:Y:S01]  /*12c0*/  IMAD.MOV R7, RZ, RZ, -R7 ;  /* 0x000000ffff077224 */ /* 0x000fe200078e0a07 */
[----:B------:R-:W-:-:S02]  /*12d0*/  LOP3.LUT R5, R5, 0x800000, RZ, 0xfc, !PT ;  /* 0x0080000005057812 */ /* 0x000fc400078efcff */
[----:B------:R-:W-:Y:S02]  /*12e0*/  FSETP.NEU.FTZ.AND P0, PT, R3, R4, PT ;  /* 0x000000040300720b */ /* 0x000fe40003f1d000 */
[----:B------:R-:W-:Y:S02]  /*12f0*/  SHF.L.U32 R6, R5, R6, RZ ;  /* 0x0000000605067219 */ /* 0x000fe400000006ff */
[----:B------:R-:W-:Y:S02]  /*1300*/  SEL R4, R7, RZ, P3 ;  /* 0x000000ff07047207 */ /* 0x000fe40001800000 */
[----:B------:R-:W-:Y:S02]  /*1310*/  ISETP.NE.AND P1, PT, R6, RZ, P1 ;  /* 0x000000ff0600720c */ /* 0x000fe40000f25270 */
[----:B------:R-:W-:Y:S02]  /*1320*/  SHF.R.U32.HI R4, RZ, R4, R5 ;  /* 0x00000004ff047219 */ /* 0x000fe40000011605 */
[----:B------:R-:W-:-:S02]  /*1330*/  PLOP3.LUT P0, PT, P0, P1, PT, 0xf8, 0x8f ;  /* 0x00000000008f781c */ /* 0x000fc40000703f70 */
[----:B------:R-:W-:Y:S02]  /*1340*/  SHF.R.U32.HI R6, RZ, 0x1, R4 ;  /* 0x00000001ff067819 */ /* 0x000fe40000011604 */
[----:B------:R-:W-:-:S04]  /*1350*/  SEL R3, RZ, 0x1, !P0 ;  /* 0x00000001ff037807 */ /* 0x000fc80004000000 */
[----:B------:R-:W-:-:S04]  /*1360*/  LOP3.LUT R3, R3, 0x1, R6, 0xf8, !PT ;  /* 0x0000000103037812 */ /* 0x000fc800078ef806 */
[----:B------:R-:W-:-:S05]  /*1370*/  LOP3.LUT R3, R3, R4, RZ, 0xc0, !PT ;  /* 0x0000000403037212 */ /* 0x000fca00078ec0ff */
[----:B------:R-:W-:-:S05]  /*1380*/  IMAD.IADD R3, R6, 0x1, R3 ;  /* 0x0000000106037824 */ /* 0x000fca00078e0203 */
[----:B------:R-:W-:Y:S01]  /*1390*/  LOP3.LUT R0, R3, R0, RZ, 0xfc, !PT ;  /* 0x0000000003007212 */ /* 0x000fe200078efcff */
[----:B------:R-:W-:Y:S06]  /*13a0*/  BRA `(.L_x_36) ;  /* 0x0000000000107947 */ /* 0x000fec0003800000 */
.L_x_35:
[----:B------:R-:W-:-:S04]  /*13b0*/  LOP3.LUT R0, R0, 0x80000000, RZ, 0xc0, !PT ;  /* 0x8000000000007812 */ /* 0x000fc800078ec0ff */
[----:B------:R-:W-:Y:S01]  /*13c0*/  LOP3.LUT R0, R0, 0x7f800000, RZ, 0xfc, !PT ;  /* 0x7f80000000007812 */ /* 0x000fe200078efcff */
[----:B------:R-:W-:Y:S06]  /*13d0*/  BRA `(.L_x_36) ;  /* 0x0000000000047947 */ /* 0x000fec0003800000 */
.L_x_34:
[----:B------:R-:W-:-:S07]  /*13e0*/  IMAD R0, R5, 0x800000, R0 ;  /* 0x0080000005007824 */ /* 0x000fce00078e0200 */
.L_x_36:
[----:B------:R-:W-:Y:S05]  /*13f0*/  BSYNC.RECONVERGENT B2 ;  /* 0x0000000000027941 */ /* 0x000fea0003800200 */
.L_x_33:
[----:B------:R-:W-:Y:S05]  /*1400*/  BRA `(.L_x_37) ;  /* 0x0000000000207947 */ /* 0x000fea0003800000 */
.L_x_32:
[----:B------:R-:W-:-:S04]  /*1410*/  LOP3.LUT R0, R3, 0x80000000, R0, 0x48, !PT ;  /* 0x8000000003007812 */ /* 0x000fc800078e4800 */
[----:B------:R-:W-:Y:S01]  /*1420*/  LOP3.LUT R0, R0, 0x7f800000, RZ, 0xfc, !PT ;  /* 0x7f80000000007812 */ /* 0x000fe200078efcff */
[----:B------:R-:W-:Y:S06]  /*1430*/  BRA `(.L_x_37) ;  /* 0x0000000000147947 */ /* 0x000fec0003800000 */
.L_x_31:
[----:B------:R-:W-:Y:S01]  /*1440*/  LOP3.LUT R0, R3, 0x80000000, R0, 0x48, !PT ;  /* 0x8000000003007812 */ /* 0x000fe200078e4800 */
[----:B------:R-:W-:Y:S06]  /*1450*/  BRA `(.L_x_37) ;  /* 0x00000000000c7947 */ /* 0x000fec0003800000 */
.L_x_30:
[----:B------:R-:W0:Y:S01]  /*1460*/  MUFU.RSQ R0, -QNAN ;  /* 0xffc0000000007908 */ /* 0x000e220000001400 */
[----:B------:R-:W-:Y:S05]  /*1470*/  BRA `(.L_x_37) ;  /* 0x0000000000047947 */ /* 0x000fea0003800000 */
.L_x_29:
[----:B------:R-:W-:-:S07]  /*1480*/  FADD.FTZ R0, R0, R3 ;  /* 0x0000000300007221 */ /* 0x000fce0000010000 */
.L_x_37:
[----:B------:R-:W-:Y:S05]  /*1490*/  BSYNC.RECONVERGENT B1 ;  /* 0x0000000000017941 */ /* 0x000fea0003800200 */
.L_x_27:
[----:B------:R-:W-:-:S04]  /*14a0*/  IMAD.MOV.U32 R3, RZ, RZ, 0x0 ;  /* 0x00000000ff037424 */ /* 0x000fc800078e00ff */
[----:B0-----:R-:W-:Y:S05]  /*14b0*/  RET.REL.NODEC R2 `(_Z21gaussianSmoothXKernelPhPfiiS0_i) ;  /* 0xffffffe802d07950 */ /* 0x001fea0003c3ffff */
.L_x_38:
        /* <DEDUP_REMOVED lines=12> */
.L_x_40:


//--------------------- .nv.shared._Z17derivativeYKernelPsS_ii --------------------------
	.section	.nv.shared._Z17derivativeYKernelPsS_ii,"aw",@nobits
	.sectionflags	@""
	.align	16
	.zero		1024


//--------------------- .nv.shared.reserved.0     --------------------------
	.section	.nv.shared.reserved.0,"aw",@nobits
	.weak		__nv_reservedSMEM_offset_0_alias
	.size		__nv_reservedSMEM_offset_0_alias, 0, 64
	.other		__nv_reservedSMEM_offset_0_alias,@"STO_CUDA_RESERVED_SHARED STV_DEFAULT"
__nv_reservedSMEM_offset_0_alias:
	.zero		0
	.zero		64


//--------------------- .nv.shared._Z17derivativeXKernelPsS_ii --------------------------
	.section	.nv.shared._Z17derivativeXKernelPsS_ii,"aw",@nobits
	.sectionflags	@""
	.align	16
	.zero		1024


//--------------------- .nv.shared._Z21gaussianSmoothYKernelPfPsiiS_i --------------------------
	.section	.nv.shared._Z21gaussianSmoothYKernelPfPsiiS_i,"aw",@nobits
	.sectionflags	@""
	.align	16
	.zero		1024


//--------------------- .nv.shared._Z21gaussianSmoothXKernelPhPfiiS0_i --------------------------
	.section	.nv.shared._Z21gaussianSmoothXKernelPhPfiiS0_i,"aw",@nobits
	.sectionflags	@""
	.align	16
	.zero		1024


//--------------------- .nv.constant0._Z17derivativeYKernelPsS_ii --------------------------
	.section	.nv.constant0._Z17derivativeYKernelPsS_ii,"a",@progbits
	.sectionflags	@""
	.align	4
.nv.constant0._Z17derivativeYKernelPsS_ii:
	.zero		920


//--------------------- .nv.constant0._Z17derivativeXKernelPsS_ii --------------------------
	.section	.nv.constant0._Z17derivativeXKernelPsS_ii,"a",@progbits
	.sectionflags	@""
	.align	4
.nv.constant0._Z17derivativeXKernelPsS_ii:
	.zero		920


//--------------------- .nv.constant0._Z21gaussianSmoothYKernelPfPsiiS_i --------------------------
	.section	.nv.constant0._Z21gaussianSmoothYKernelPfPsiiS_i,"a",@progbits
	.sectionflags	@""
	.align	4
.nv.constant0._Z21gaussianSmoothYKernelPfPsiiS_i:
	.zero		932


//--------------------- .nv.constant0._Z21gaussianSmoothXKernelPhPfiiS0_i --------------------------
	.section	.nv.constant0._Z21gaussianSmoothXKernelPhPfiiS0_i,"a",@progbits
	.sectionflags	@""
	.align	4
.nv.constant0._Z21gaussianSmoothXKernelPhPfiiS0_i:
	.zero		932


//--------------------- SYMBOLS --------------------------

	.type		.nv.reservedSmem.offset0,@object
	.size		.nv.reservedSmem.offset0,0x4
	.type		.nv.reservedSmem.cap,@object
	.size		.nv.reservedSmem.cap,0x4
